def gluon_tcgen05(
    a_ptr,
    b_ptr,
    c_ptr,
    M,
    N,
    K,
    stride_am,
    stride_bk,
    stride_cm,
    BLOCK_M: gl.constexpr,
    BLOCK_N: gl.constexpr,
    BLOCK_K: gl.constexpr,
    DTYPE: gl.constexpr,
    A_LAYOUT: gl.constexpr,
    B_LAYOUT: gl.constexpr,
    C_LAYOUT: gl.constexpr,
    B_SHAPE: gl.constexpr,
    TMEM_LAYOUT: gl.constexpr,
    TMEM_REG: gl.constexpr,
    TRANS_B: gl.constexpr,
    NUM_BUFFERS: gl.constexpr,
):
    a_desc = tma.make_tensor_descriptor(
        a_ptr, [M, K], [stride_am, 1], [BLOCK_M, BLOCK_K], A_LAYOUT
    )
    b_desc = tma.make_tensor_descriptor(
        b_ptr,
        [N, K] if TRANS_B else [K, N],
        [stride_bk, 1],
        B_SHAPE,
        B_LAYOUT,
    )
    c_desc = tma.make_tensor_descriptor(
        c_ptr, [M, N], [stride_cm, 1], [BLOCK_M, BLOCK_N], C_LAYOUT
    )

    a_bufs = gl.allocate_shared_memory(
        DTYPE, [NUM_BUFFERS, BLOCK_M, BLOCK_K], A_LAYOUT
    )
    b_bufs = gl.allocate_shared_memory(DTYPE, [NUM_BUFFERS] + B_SHAPE, B_LAYOUT)

    pid_m = gl.program_id(0)
    pid_n = gl.program_id(1)
    off_m = pid_m * BLOCK_M
    off_n = pid_n * BLOCK_N

    tma_bars = gl.allocate_shared_memory(
        gl.int64, [NUM_BUFFERS, 1], mbarrier.MBarrierLayout()
    )
    mma_bars = gl.allocate_shared_memory(
        gl.int64, [NUM_BUFFERS, 1], mbarrier.MBarrierLayout()
    )
    for i in gl.static_range(NUM_BUFFERS):
        mbarrier.init(tma_bars.index(i), count=1)
        mbarrier.init(mma_bars.index(i), count=1)

    acc_tmem = allocate_tensor_memory(gl.float32, [BLOCK_M, BLOCK_N], TMEM_LAYOUT)
    idx = 0
    phase = 0
    use_acc = False
    for k in range(0, K, BLOCK_K):
        a = a_bufs.index(idx)
        b = b_bufs.index(idx)
        tma_bar = tma_bars.index(idx)
        mma_bar = mma_bars.index(idx)
        mbarrier.expect(
            tma_bar, a_desc.block_type.nbytes + b_desc.block_type.nbytes
        )
        tma.async_copy_global_to_shared(a_desc, [off_m, k], tma_bar, a)
        tma.async_copy_global_to_shared(
            b_desc, [off_n, k] if TRANS_B else [k, off_n], tma_bar, b
        )
        mbarrier.wait(tma_bar, phase=phase)

        if TRANS_B:
            b = b.permute((1, 0))
        tcgen05_mma(a, b, acc_tmem, use_acc=use_acc)
        tcgen05_commit(mma_bar)
        mbarrier.wait(mma_bar, phase=phase)
        use_acc = True

        idx += 1
        if idx == NUM_BUFFERS:
            idx = 0
            phase ^= 1

    for i in gl.static_range(NUM_BUFFERS):
        mbarrier.invalidate(tma_bars.index(i))
        mbarrier.invalidate(mma_bars.index(i))

    acc = acc_tmem.load(TMEM_REG)
    c_smem = gl.allocate_shared_memory(DTYPE, [BLOCK_M, BLOCK_N], C_LAYOUT)
    c_smem.store(acc.to(DTYPE))
    fence_async_shared()
    tma.async_copy_shared_to_global(c_desc, [off_m, off_n], c_smem)
    tma.store_wait(pendings=0)

# config = {"BLOCK_K": 32, "BLOCK_M": 128, "BLOCK_N": 64, "arch": "sm_100", "dtype": "fp16", "num_buffers": 4, "num_warps": 4, "trans_b": 1}
# arch = sm_100


// ===== COMPILED SASS (sm_100a) =====

	.target	sm_100a

	.elftype	@"ET_EXEC"


//--------------------- .note.nv.tkinfo           --------------------------
	.section	.note.nv.tkinfo,"",@"SHT_NOTE"
	.sectionflags	@"SHF_NOTE_NV_TKINFO"
	.tkinfo
        /*0018*/ 	.word	0x00000081
        /*0030*/ 	.string	""
        /*0030*/ 	.string	"ptxas-blackwell"
        /*0030*/ 	.string	"Cuda compilation tools, release 12.9, V12.9.86"
        /*0030*/ 	.string	"Build cuda_12.9.r12.9/compiler.36037853_0"
        /*0030*/ 	.string	"-v  -suppress-debug-info  -lineinfo  -arch sm_100a "



//--------------------- .note.nv.cuver            --------------------------
	.section	.note.nv.cuver,"",@"SHT_NOTE"
	.sectionflags	@"SHF_NOTE_NV_CUVER"
        /*0018*/ 	.short	0x0001
        /*001a*/ 	.short	0x0064
        /*001c*/ 	.short	0x0001
        /*001e*/ 	.short	0x0000
        /*0020*/ 	.short	0x0001
        /*0022*/ 	.short	0x0000


//--------------------- .nv.info                  --------------------------
	.section	.nv.info,"",@"SHT_CUDA_INFO"
	.align	4


	//----- nvinfo : EIATTR_REGCOUNT
	.align		4
        /*0000*/ 	.byte	0x04, 0x2f
        /*0002*/ 	.short	(.L_4 - .L_3)
	.align		4
.L_3:
        /*0004*/ 	.word	index@(gluon_tcgen05)
        /*0008*/ 	.word	0x00000047


	//----- nvinfo : EIATTR_FRAME_SIZE
	.align		4
.L_4:
        /*000c*/ 	.byte	0x04, 0x11
        /*000e*/ 	.short	(.L_6 - .L_5)
	.align		4
.L_5:
        /*0010*/ 	.word	index@($__internal_2_$__cuda_sm10x_tcgen05_guardrail_trap_unallocated_columns_being_dealloced)
        /*0014*/ 	.word	0x00000000


	//----- nvinfo : EIATTR_FRAME_SIZE
	.align		4
.L_6:
        /*0018*/ 	.byte	0x04, 0x11
        /*001a*/ 	.short	(.L_8 - .L_7)
	.align		4
.L_7:
        /*001c*/ 	.word	index@($__internal_1_$__cuda_sm10x_tcgen05_guardrail_trap_phase_invalid_during_alloc)
        /*0020*/ 	.word	0x00000000


	//----- nvinfo : EIATTR_FRAME_SIZE
	.align		4
.L_8:
        /*0024*/ 	.byte	0x04, 0x11
        /*0026*/ 	.short	(.L_10 - .L_9)
	.align		4
.L_9:
        /*0028*/ 	.word	index@($__internal_0_$__cuda_sm10x_tcgen05_guardrail_trap_col_being_dealloced_not_returned_by_alloc)
        /*002c*/ 	.word	0x00000000


	//----- nvinfo : EIATTR_FRAME_SIZE
	.align		4
.L_10:
        /*0030*/ 	.byte	0x04, 0x11
        /*0032*/ 	.short	(.L_12 - .L_11)
	.align		4
.L_11:
        /*0034*/ 	.word	index@(gluon_tcgen05)
        /*0038*/ 	.word	0x00000000


	//----- nvinfo : EIATTR_MIN_STACK_SIZE
	.align		4
.L_12:
        /*003c*/ 	.byte	0x04, 0x12
        /*003e*/ 	.short	(.L_14 - .L_13)
	.align		4
.L_13:
        /*0040*/ 	.word	index@(gluon_tcgen05)
        /*0044*/ 	.word	0x00000000
.L_14:


//--------------------- .nv.info.gluon_tcgen05    --------------------------
	.section	.nv.info.gluon_tcgen05,"",@"SHT_CUDA_INFO"
	.sectionflags	@""
	.align	4


	//----- nvinfo : EIATTR_CUDA_API_VERSION
	.align		4
        /*0000*/ 	.byte	0x04, 0x37
        /*0002*/ 	.short	(.L_16 - .L_15)
.L_15:
        /*0004*/ 	.word	0x00000081


	//----- nvinfo : EIATTR_KPARAM_INFO
	.align		4
.L_16:
        /*0008*/ 	.byte	0x04, 0x17
        /*000a*/ 	.short	(.L_18 - .L_17)
.L_17:
        /*000c*/ 	.word	0x00000000
        /*0010*/ 	.short	0x000a
        /*0012*/ 	.short	0x0048
        /*0014*/ 	.byte	0x00, 0xf4, 0x21, 0x00


	//----- nvinfo : EIATTR_KPARAM_INFO
	.align		4
.L_18:
        /*0018*/ 	.byte	0x04, 0x17
        /*001a*/ 	.short	(.L_20 - .L_19)
.L_19:
        /*001c*/ 	.word	0x00000000
        /*0020*/ 	.short	0x0009
        /*0022*/ 	.short	0x0040
        /*0024*/ 	.byte	0x00, 0xf4, 0x21, 0x00


	//----- nvinfo : EIATTR_KPARAM_INFO
	.align		4
.L_20:
        /*0028*/ 	.byte	0x04, 0x17
        /*002a*/ 	.short	(.L_22 - .L_21)
.L_21:
        /*002c*/ 	.word	0x00000000
        /*0030*/ 	.short	0x0008
        /*0032*/ 	.short	0x0038
        /*0034*/ 	.byte	0x00, 0xf0, 0x21, 0x00


	//----- nvinfo : EIATTR_KPARAM_INFO
	.align		4
.L_22:
        /*0038*/ 	.byte	0x04, 0x17
        /*003a*/ 	.short	(.L_24 - .L_23)
.L_23:
        /*003c*/ 	.word	0x00000000
        /*0040*/ 	.short	0x0007
        /*0042*/ 	.short	0x0030
        /*0044*/ 	.byte	0x00, 0xf0, 0x21, 0x00


	//----- nvinfo : EIATTR_KPARAM_INFO
	.align		4
.L_24:
        /*0048*/ 	.byte	0x04, 0x17
        /*004a*/ 	.short	(.L_26 - .L_25)
.L_25:
        /*004c*/ 	.word	0x00000000
        /*0050*/ 	.short	0x0006
        /*0052*/ 	.short	0x0028
        /*0054*/ 	.byte	0x00, 0xf0, 0x21, 0x00


	//----- nvinfo : EIATTR_KPARAM_INFO
	.align		4
.L_26:
        /*0058*/ 	.byte	0x04, 0x17
        /*005a*/ 	.short	(.L_28 - .L_27)
.L_27:
        /*005c*/ 	.word	0x00000000
        /*0060*/ 	.short	0x0005
        /*0062*/ 	.short	0x0020
        /*0064*/ 	.byte	0x00, 0xf0, 0x11, 0x00


	//----- nvinfo : EIATTR_KPARAM_INFO
	.align		4
.L_28:
        /*0068*/ 	.byte	0x04, 0x17
        /*006a*/ 	.short	(.L_30 - .L_29)
.L_29:
        /*006c*/ 	.word	0x00000000
        /*0070*/ 	.short	0x0004
        /*0072*/ 	.short	0x001c
        /*0074*/ 	.byte	0x00, 0xf0, 0x11, 0x00


	//----- nvinfo : EIATTR_KPARAM_INFO
	.align		4
.L_30:
        /*0078*/ 	.byte	0x04, 0x17
        /*007a*/ 	.short	(.L_32 - .L_31)
.L_31:
        /*007c*/ 	.word	0x00000000
        /*0080*/ 	.short	0x0003
        /*0082*/ 	.short	0x0018
        /*0084*/ 	.byte	0x00, 0xf0, 0x11, 0x00


	//----- nvinfo : EIATTR_KPARAM_INFO
	.align		4
.L_32:
        /*0088*/ 	.byte	0x04, 0x17
        /*008a*/ 	.short	(.L_34 - .L_33)
.L_33:
        /*008c*/ 	.word	0x00000000
        /*0090*/ 	.short	0x0002
        /*0092*/ 	.short	0x0010
        /*0094*/ 	.byte	0x00, 0xf4, 0x21, 0x00


	//----- nvinfo : EIATTR_KPARAM_INFO
	.align		4
.L_34:
        /*0098*/ 	.byte	0x04, 0x17
        /*009a*/ 	.short	(.L_36 - .L_35)
.L_35:
        /*009c*/ 	.word	0x00000000
        /*00a0*/ 	.short	0x0001
        /*00a2*/ 	.short	0x0008
        /*00a4*/ 	.byte	0x00, 0xf4, 0x21, 0x00


	//----- nvinfo : EIATTR_KPARAM_INFO
	.align		4
.L_36:
        /*00a8*/ 	.byte	0x04, 0x17
        /*00aa*/ 	.short	(.L_38 - .L_37)
.L_37:
        /*00ac*/ 	.word	0x00000000
        /*00b0*/ 	.short	0x0000
        /*00b2*/ 	.short	0x0000
        /*00b4*/ 	.byte	0x00, 0xf4, 0x21, 0x00


	//----- nvinfo : EIATTR_AT_ENTRY_FRAGMENTS
	.align		4
.L_38:
        /*00b8*/ 	.byte	0x04, 0x4f
        /*00ba*/ 	.short	(.L_40 - .L_39)


	//   ....[0]....
.L_39:
        /*00bc*/ 	.word	0x00000004


	//----- nvinfo : EIATTR_RESERVED_SMEM_USED
	.align		4
.L_40:
        /*00c0*/ 	.byte	0x01, 0x41
	.zero		2


	//----- nvinfo : EIATTR_SPARSE_MMA_MASK
	.align		4
        /*00c4*/ 	.byte	0x03, 0x50
        /*00c6*/ 	.short	0x0000


	//----- nvinfo : EIATTR_TCGEN05_1CTA_USED
	.align		4
        /*00c8*/ 	.byte	0x01, 0x51
	.zero		2


	//----- nvinfo : EIATTR_MAXREG_COUNT
	.align		4
        /*00cc*/ 	.byte	0x03, 0x1b
        /*00ce*/ 	.short	0x00ff


	//----- nvinfo : EIATTR_NUM_BARRIERS
	.align		4
        /*00d0*/ 	.byte	0x02, 0x4c
        /*00d2*/ 	.byte	0x01
	.zero		1


	//----- nvinfo : EIATTR_INT_WARP_WIDE_INSTR_OFFSETS
	.align		4
        /*00d4*/ 	.byte	0x04, 0x31
        /*00d6*/ 	.short	(.L_42 - .L_41)


	//   ....[0]....
.L_41:
        /*00d8*/ 	.word	0x00001750


	//   ....[1]....
        /*00dc*/ 	.word	0x00001770


	//   ....[2]....
        /*00e0*/ 	.word	0x000017f0


	//   ....[3]....
        /*00e4*/ 	.word	0x00001bb0


	//   ....[4]....
        /*00e8*/ 	.word	0x00001bc0


	//   ....[5]....
        /*00ec*/ 	.word	0x00001bd0


	//   ....[6]....
        /*00f0*/ 	.word	0x00001be0


	//   ....[7]....
        /*00f4*/ 	.word	0x00001e60


	//   ....[8]....
        /*00f8*/ 	.word	0x00001e70


	//   ....[9]....
        /*00fc*/ 	.word	0x00001ff0


	//   ....[10]....
        /*0100*/ 	.word	0x00002040


	//   ....[11]....
        /*0104*/ 	.word	0x00002050


	//   ....[12]....
        /*0108*/ 	.word	0x00002080


	//   ....[13]....
        /*010c*/ 	.word	0x00002290


	//   ....[14]....
        /*0110*/ 	.word	0x000022a0


	//   ....[15]....
        /*0114*/ 	.word	0x000025f0


	//   ....[16]....
        /*0118*/ 	.word	0x00002600


	//   ....[17]....
        /*011c*/ 	.word	0x00002af0


	//   ....[18]....
        /*0120*/ 	.word	0x00002b40


	//----- nvinfo : EIATTR_COOP_GROUP_MASK_REGIDS
	.align		4
.L_42:
        /*0124*/ 	.byte	0x04, 0x29
        /*0126*/ 	.short	(.L_44 - .L_43)


	//   ....[0]....
.L_43:
        /*0128*/ 	.word	0xffffffff


	//   ....[1]....
        /*012c*/ 	.word	0xffffffff


	//   ....[2]....
        /*0130*/ 	.word	0xffffffff


	//   ....[3]....
        /*0134*/ 	.word	0xffffffff


	//   ....[4]....
        /*0138*/ 	.word	0xffffffff


	//   ....[5]....
        /*013c*/ 	.word	0xffffffff


	//   ....[6]....
        /*0140*/ 	.word	0xffffffff


	//   ....[7]....
        /*0144*/ 	.word	0xffffffff


	//   ....[8]....
        /*0148*/ 	.word	0xffffffff


	//   ....[9]....
        /*014c*/ 	.word	0xffffffff


	//----- nvinfo : EIATTR_COOP_GROUP_INSTR_OFFSETS
	.align		4
.L_44:
        /*0150*/ 	.byte	0x04, 0x28
        /*0152*/ 	.short	(.L_46 - .L_45)


	//   ....[0]....
.L_45:
        /*0154*/ 	.word	0x00000050


	//   ....[1]....
        /*0158*/ 	.word	0x00000310


	//   ....[2]....
        /*015c*/ 	.word	0x00000500


	//   ....[3]....
        /*0160*/ 	.word	0x000009a0


	//   ....[4]....
        /*0164*/ 	.word	0x00000ae0


	//   ....[5]....
        /*0168*/ 	.word	0x00000fe0


	//   ....[6]....
        /*016c*/ 	.word	0x00001120


	//   ....[7]....
        /*0170*/ 	.word	0x00001610


	//   ....[8]....
        /*0174*/ 	.word	0x00002980


	//   ....[9]....
        /*0178*/ 	.word	0x00002bf0


	//----- nvinfo : EIATTR_VRC_CTA_INIT_COUNT
	.align		4
.L_46:
        /*017c*/ 	.byte	0x02, 0x4a
        /*017e*/ 	.byte	0x80
	.zero		1


	//----- nvinfo : EIATTR_MBARRIER_INSTR_OFFSETS
	.align		4
        /*0180*/ 	.byte	0x04, 0x39
        /*0182*/ 	.short	(.L_48 - .L_47)


	//   ....[0]....
.L_47:
        /*0184*/ 	.word	0x00001810
        /*0188*/ 	.word	0x000000ff
        /*018c*/ 	.word	0x0000c000
        /*0190*/ 	.short	0x0100
        /*0192*/ 	.byte	0x08
	.zero		1


	//   ....[1]....
        /*0194*/ 	.word	0x00001820
        /*0198*/ 	.word	0x000000ff
        /*019c*/ 	.word	0x0000c020
        /*01a0*/ 	.short	0x0100
        /*01a2*/ 	.byte	0x08
	.zero		1


	//   ....[2]....
        /*01a4*/ 	.word	0x000018d0
        /*01a8*/ 	.word	0x000000ff
        /*01ac*/ 	.word	0x0000c008
        /*01b0*/ 	.short	0x0100
        /*01b2*/ 	.byte	0x08
	.zero		1


	//   ....[3]....
        /*01b4*/ 	.word	0x000018e0
        /*01b8*/ 	.word	0x000000ff
        /*01bc*/ 	.word	0x0000c028
        /*01c0*/ 	.short	0x0100
        /*01c2*/ 	.byte	0x08
	.zero		1


	//   ....[4]....
        /*01c4*/ 	.word	0x000019c0
        /*01c8*/ 	.word	0x000000ff
        /*01cc*/ 	.word	0x0000c010
        /*01d0*/ 	.short	0x0100
        /*01d2*/ 	.byte	0x08
	.zero		1


	//   ....[5]....
        /*01d4*/ 	.word	0x000019d0
        /*01d8*/ 	.word	0x000000ff
        /*01dc*/ 	.word	0x0000c030
        /*01e0*/ 	.short	0x0100
        /*01e2*/ 	.byte	0x08
	.zero		1


	//   ....[6]....
        /*01e4*/ 	.word	0x00001ae0
        /*01e8*/ 	.word	0x000000ff
        /*01ec*/ 	.word	0x0000c018
        /*01f0*/ 	.short	0x0100
        /*01f2*/ 	.byte	0x08
	.zero		1


	//   ....[7]....
        /*01f4*/ 	.word	0x00001af0
        /*01f8*/ 	.word	0x000000ff
        /*01fc*/ 	.word	0x0000c038
        /*0200*/ 	.short	0x0100
        /*0202*/ 	.byte	0x08
	.zero		1


	//   ....[8]....
        /*0204*/ 	.word	0x00001cc0
        /*0208*/ 	.word	0x000000ff
        /*020c*/ 	.word	0x0000c000
        /*0210*/ 	.short	0x010a
        /*0212*/ 	.byte	0x08
	.zero		1


	//   ....[9]....
        /*0214*/ 	.word	0x00001ec0
        /*0218*/ 	.word	0x000000ff
        /*021c*/ 	.word	0x0000c020
        /*0220*/ 	.short	0x010a
        /*0222*/ 	.byte	0x08
	.zero		1


	//   ....[10]....
        /*0224*/ 	.word	0x000020f0
        /*0228*/ 	.word	0x000000ff
        /*022c*/ 	.word	0x0000c000
        /*0230*/ 	.short	0x010a
        /*0232*/ 	.byte	0x1c
	.zero		1


	//   ....[11]....
        /*0234*/ 	.word	0x000022e0
        /*0238*/ 	.word	0x000000ff
        /*023c*/ 	.word	0x0000c020
        /*0240*/ 	.short	0x010a
        /*0242*/ 	.byte	0x1c
	.zero		1


	//   ....[12]....
        /*0244*/ 	.word	0x000023b0
        /*0248*/ 	.word	0x000000ff
        /*024c*/ 	.word	0x0000c000
        /*0250*/ 	.short	0x0108
        /*0252*/ 	.byte	0x08
	.zero		1


	//   ....[13]....
        /*0254*/ 	.word	0x000023c0
        /*0258*/ 	.word	0x000000ff
        /*025c*/ 	.word	0x0000c020
        /*0260*/ 	.short	0x0108
        /*0262*/ 	.byte	0x08
	.zero		1


	//   ....[14]....
        /*0264*/ 	.word	0x00002410
        /*0268*/ 	.word	0x000000ff
        /*026c*/ 	.word	0x0000c008
        /*0270*/ 	.short	0x0108
        /*0272*/ 	.byte	0x08
	.zero		1


	//   ....[15]....
        /*0274*/ 	.word	0x00002420
        /*0278*/ 	.word	0x000000ff
        /*027c*/ 	.word	0x0000c028
        /*0280*/ 	.short	0x0108
        /*0282*/ 	.byte	0x08
	.zero		1


	//   ....[16]....
        /*0284*/ 	.word	0x00002470
        /*0288*/ 	.word	0x000000ff
        /*028c*/ 	.word	0x0000c010
        /*0290*/ 	.short	0x0108
        /*0292*/ 	.byte	0x08
	.zero		1


	//   ....[17]....
        /*0294*/ 	.word	0x00002480
        /*0298*/ 	.word	0x000000ff
        /*029c*/ 	.word	0x0000c030
        /*02a0*/ 	.short	0x0108
        /*02a2*/ 	.byte	0x08
	.zero		1


	//   ....[18]....
        /*02a4*/ 	.word	0x000024d0
        /*02a8*/ 	.word	0x000000ff
        /*02ac*/ 	.word	0x0000c018
        /*02b0*/ 	.short	0x0108
        /*02b2*/ 	.byte	0x08
	.zero		1


	//   ....[19]....
        /*02b4*/ 	.word	0x000024e0
        /*02b8*/ 	.word	0x000000ff
        /*02bc*/ 	.word	0x0000c038
        /*02c0*/ 	.short	0x0108
        /*02c2*/ 	.byte	0x08
	.zero		1


	//   ....[20]....
        /*02c4*/ 	.word	0x00002c10
        /*02c8*/ 	.word	0x000000ff
        /*02cc*/ 	.word	0x0000c000
        /*02d0*/ 	.short	0x010a
        /*02d2*/ 	.byte	0x08
	.zero		1


	//   ....[21]....
        /*02d4*/ 	.word	0x00002c40
        /*02d8*/ 	.word	0x000000ff
        /*02dc*/ 	.word	0x0000c020
        /*02e0*/ 	.short	0x010a
        /*02e2*/ 	.byte	0x08
	.zero		1


	//   ....[22]....
        /*02e4*/ 	.word	0x00002c70
        /*02e8*/ 	.word	0x000000ff
        /*02ec*/ 	.word	0x0000c000
        /*02f0*/ 	.short	0x010a
        /*02f2*/ 	.byte	0x1c
	.zero		1


	//   ....[23]....
        /*02f4*/ 	.word	0x00002ca0
        /*02f8*/ 	.word	0x000000ff
        /*02fc*/ 	.word	0x0000c020
        /*0300*/ 	.short	0x010a
        /*0302*/ 	.byte	0x1c
	.zero		1


	//----- nvinfo : EIATTR_NUM_MBARRIERS
	.align		4
.L_48:
        /*0304*/ 	.byte	0x03, 0x38
        /*0306*/ 	.short	0x0008


	//----- nvinfo : EIATTR_EXIT_INSTR_OFFSETS
	.align		4
        /*0308*/ 	.byte	0x04, 0x1c
        /*030a*/ 	.short	(.L_50 - .L_49)


	//   ....[0]....
.L_49:
        /*030c*/ 	.word	0x00002c00


	//----- nvinfo : EIATTR_REQNTID
	.align		4
.L_50:
        /*0310*/ 	.byte	0x04, 0x10
        /*0312*/ 	.short	(.L_52 - .L_51)
.L_51:
        /*0314*/ 	.word	0x00000080
        /*0318*/ 	.word	0x00000001
        /*031c*/ 	.word	0x00000001


	//----- nvinfo : EIATTR_CRS_STACK_SIZE
	.align		4
.L_52:
        /*0320*/ 	.byte	0x04, 0x1e
        /*0322*/ 	.short	(.L_54 - .L_53)
.L_53:
        /*0324*/ 	.word	0x00000000


	//----- nvinfo : EIATTR_CBANK_PARAM_SIZE
	.align		4
.L_54:
        /*0328*/ 	.byte	0x03, 0x19
        /*032a*/ 	.short	0x0050


	//----- nvinfo : EIATTR_PARAM_CBANK
	.align		4
        /*032c*/ 	.byte	0x04, 0x0a
        /*032e*/ 	.short	(.L_56 - .L_55)
	.align		4
.L_55:
        /*0330*/ 	.word	index@(.nv.constant0.gluon_tcgen05)
        /*0334*/ 	.short	0x0380
        /*0336*/ 	.short	0x0050


	//----- nvinfo : EIATTR_SW_WAR
	.align		4
.L_56:
        /*0338*/ 	.byte	0x04, 0x36
        /*033a*/ 	.short	(.L_58 - .L_57)
.L_57:
        /*033c*/ 	.word	0x00000008
.L_58:


//--------------------- .nv.compat                --------------------------
	.section	.nv.compat,"",@"SHT_CUDA_COMPAT_INFO"
	.align	4
        /*0000*/ 	.byte	0x02, 0x02, 0x02, 0x00, 0x02, 0x05, 0x05, 0x00, 0x02, 0x03, 0x03, 0x00, 0x02, 0x06, 0x01, 0x00


//--------------------- .nv.callgraph             --------------------------
	.section	.nv.callgraph,"",@"SHT_CUDA_CALLGRAPH"
	.align	4
	.sectionentsize	8
	.align		4
        /*0000*/ 	.word	0x00000000
	.align		4
        /*0004*/ 	.word	0xffffffff
	.align		4
        /*0008*/ 	.word	0x00000000
	.align		4
        /*000c*/ 	.word	0xfffffffe
	.align		4
        /*0010*/ 	.word	0x00000000
	.align		4
        /*0014*/ 	.word	0xfffffffd
	.align		4
        /*0018*/ 	.word	0x00000000
	.align		4
        /*001c*/ 	.word	0xfffffffc


//--------------------- .text.gluon_tcgen05       --------------------------
	.section	.text.gluon_tcgen05,"ax",@progbits
	.align	128
        .global         gluon_tcgen05
        .type           gluon_tcgen05,@function
        .size           gluon_tcgen05,(.L_x_85 - gluon_tcgen05)
        .other          gluon_tcgen05,@"STO_CUDA_ENTRY STV_DEFAULT"
gluon_tcgen05:
.text.gluon_tcgen05:
[----:B------:R-:W1:Y:S01]  /*0000*/  LDC R1, c[0x0][0x37c] ;  /* 0x0000df00ff017b82 */ /* 0x000e620000000800 */
[----:B------:R-:W2:Y:S02]  /*0010*/  S2R R0, SR_TID.X ;  /* 0x0000000000007919 */ /* 0x000ea40000002100 */
[----:B--2---:R-:W-:-:S13]  /*0020*/  ISETP.GE.U32.AND P2, PT, R0, 0x20, PT ;  /* 0x000000200000780c */ /* 0x004fda0003f46070 */
[----:B------:R-:W-:Y:S05]  /*0030*/  @P2 BRA `(.L_x_0) ;  /* 0x0000000000b82947 */ /* 0x000fea0003800000 */
[----:B------:R-:W2:Y:S01]  /*0040*/  S2UR UR6, SR_CgaCtaId ;  /* 0x00000000000679c3 */ /* 0x000ea20000008800 */
[----:B------:R-:W-:Y:S01]  /*0050*/  NOP ;  /* 0x0000000000007918 */ /* 0x000fe20000000000 */
[----:B------:R-:W-:Y:S02]  /*0060*/  UMOV UR4, 0x40 ;  /* 0x0000004000047882 */ /* 0x000fe40000000000 */
[----:B--2---:R-:W-:-:S09]  /*0070*/  ULEA UR4, UR6, UR4, 0x18 ;  /* 0x0000000406047291 */ /* 0x004fd2000f8ec0ff */
[----:B------:R-:W2:Y:S01]  /*0080*/  LDS.U8 R2, [UR4] ;  /* 0x00000004ff027984 */ /* 0x000ea20008000000 */
[----:B------:R-:W-:Y:S02]  /*0090*/  UMOV UR4, 0x400 ;  /* 0x0000040000047882 */ /* 0x000fe40000000000 */
[----:B------:R-:W-:Y:S01]  /*00a0*/  ULEA UR4, UR6, UR4, 0x18 ;  /* 0x0000000406047291 */ /* 0x000fe2000f8ec0ff */
[----:B--2---:R-:W-:-:S13]  /*00b0*/  ISETP.NE.AND P0, PT, R2, RZ, PT ;  /* 0x000000ff0200720c */ /* 0x004fda0003f05270 */
[----:B------:R-:W-:Y:S05]  /*00c0*/  @P0 BRA `(.L_x_1) ;  /* 0x00000000007c0947 */ /* 0x000fea0003800000 */
[----:B------:R-:W-:-:S13]  /*00d0*/  ELECT P0, URZ, PT ;  /* 0x0000000000ff782f */ /* 0x000fda0003800000 */
[----:B------:R-:W-:Y:S05]  /*00e0*/  @!P0 BRA `(.L_x_2) ;  /* 0x0000000000848947 */ /* 0x000fea0003800000 */
[----:B------:R-:W-:Y:S01]  /*00f0*/  UMOV UR5, 0x2 ;  /* 0x0000000200057882 */ /* 0x000fe20000000000 */
[----:B------:R-:W-:Y:S02]  /*0100*/  IMAD.MOV.U32 R5, RZ, RZ, 0x1 ;  /* 0x00000001ff057424 */ /* 0x000fe400078e00ff */
[----:B------:R-:W-:Y:S02]  /*0110*/  IMAD.MOV.U32 R3, RZ, RZ, 0x3 ;  /* 0x00000003ff037424 */ /* 0x000fe400078e00ff */
[----:B------:R-:W-:Y:S04]  /*0120*/  DEPBAR.LE SB2, 0x36 ;  /* 0x0000ad800000791a */ /* 0x000fe80000000000 */
[----:B------:R-:W2:Y:S02]  /*0130*/  UTCATOMSWS.FIND_AND_SET.ALIGN UP0, UR5, UR5 ;  /* 0x00000005000575e3 */ /* 0x000ea40008000800 */
[----:B--2---:R-:W-:-:S04]  /*0140*/  PLOP3.LUT P0, PT, PT, PT, UP0, 0x80, 0x8 ;  /* 0x000000000008781c */ /* 0x004fc80003f0f008 */
[----:B------:R-:W-:-:S04]  /*0150*/  SEL R2, RZ, 0xffffffff, !P0 ;  /* 0xffffffffff027807 */ /* 0x000fc80004000000 */
[----:B------:R-:W-:Y:S01]  /*0160*/  ISETP.NE.AND P0, PT, R2, RZ, PT ;  /* 0x000000ff0200720c */ /* 0x000fe20003f05270 */
[----:B------:R-:W-:-:S12]  /*0170*/  IMAD.U32 R2, RZ, RZ, UR5 ;  /* 0x00000005ff027e24 */ /* 0x000fd8000f8e00ff */
[----:B------:R-:W-:Y:S05]  /*0180*/  @P0 BRA `(.L_x_3) ;  /* 0x0000000000240947 */ /* 0x000fea0003800000 */
.L_x_4:
[----:B------:R-:W-:Y:S05]  /*0190*/  NANOSLEEP 0x64 ;  /* 0x000000640000795d */ /* 0x000fea0003800000 */
[----:B------:R-:W-:-:S05]  /*01a0*/  UMOV UR5, 0x2 ;  /* 0x0000000200057882 */ /* 0x000fca0000000000 */
[----:B------:R-:W-:Y:S04]  /*01b0*/  DEPBAR.LE SB2, 0x36 ;  /* 0x0000ad800000791a */ /* 0x000fe80000000000 */
[----:B------:R-:W2:Y:S02]  /*01c0*/  UTCATOMSWS.FIND_AND_SET.ALIGN UP0, UR5, UR5 ;  /* 0x00000005000575e3 */ /* 0x000ea40008000800 */
[----:B--2---:R-:W-:-:S04]  /*01d0*/  PLOP3.LUT P0, PT, PT, PT, UP0, 0x80, 0x8 ;  /* 0x000000000008781c */ /* 0x004fc80003f0f008 */
[----:B------:R-:W-:-:S04]  /*01e0*/  SEL R2, RZ, 0xffffffff, !P0 ;  /* 0xffffffffff027807 */ /* 0x000fc80004000000 */
[----:B------:R-:W-:Y:S01]  /*01f0*/  ISETP.NE.AND P0, PT, R2, RZ, PT ;  /* 0x000000ff0200720c */ /* 0x000fe20003f05270 */
[----:B------:R-:W-:-:S12]  /*0200*/  IMAD.U32 R2, RZ, RZ, UR5 ;  /* 0x00000005ff027e24 */ /* 0x000fd8000f8e00ff */
[----:B------:R-:W-:Y:S05]  /*0210*/  @!P0 BRA `(.L_x_4) ;  /* 0xfffffffc00dc8947 */ /* 0x000fea000383ffff */
.L_x_3:
[C---:B------:R-:W-:Y:S01]  /*0220*/  VIADD R4, R2.reuse, 0x10 ;  /* 0x0000001002047836 */ /* 0x040fe20000000000 */
[----:B------:R-:W-:Y:S01]  /*0230*/  UMOV UR5, 0x50 ;  /* 0x0000005000057882 */ /* 0x000fe20000000000 */
[----:B------:R-:W-:Y:S01]  /*0240*/  SHF.L.U32 R3, R3, R2, RZ ;  /* 0x0000000203037219 */ /* 0x000fe200000006ff */
[----:B------:R-:W-:Y:S01]  /*0250*/  ULEA UR5, UR6, UR5, 0x18 ;  /* 0x0000000506057291 */ /* 0x000fe2000f8ec0ff */
[----:B------:R-:W-:Y:S01]  /*0260*/  IMAD.SHL.U32 R2, R2, 0x20, RZ ;  /* 0x0000002002027824 */ /* 0x000fe200078e00ff */
[----:B------:R-:W-:-:S04]  /*0270*/  SHF.L.U32 R4, R5, R4, RZ ;  /* 0x0000000405047219 */ /* 0x000fc800000006ff */
[----:B------:R-:W-:-:S05]  /*0280*/  LOP3.LUT R3, R4, R3, RZ, 0xfc, !PT ;  /* 0x0000000304037212 */ /* 0x000fca00078efcff */
[----:B------:R2:W-:Y:S04]  /*0290*/  ATOMS.OR RZ, [UR5], R3 ;  /* 0x00000003ffff798c */ /* 0x0005e8000b000005 */
[----:B------:R2:W-:Y:S01]  /*02a0*/  STS [UR4], R2 ;  /* 0x00000002ff007988 */ /* 0x0005e20008000804 */
[----:B------:R-:W-:Y:S05]  /*02b0*/  BRA `(.L_x_2) ;  /* 0x0000000000107947 */ /* 0x000fea0003800000 */
.L_x_1:
[----:B------:R-:W-:Y:S01]  /*02c0*/  IMAD.MOV.U32 R3, RZ, RZ, -0x1 ;  /* 0xffffffffff037424 */ /* 0x000fe200078e00ff */
[----:B------:R-:W-:-:S04]  /*02d0*/  MOV R2, 0x300 ;  /* 0x0000030000027802 */ /* 0x000fc80000000f00 */
[----:B------:R2:W-:Y:S03]  /*02e0*/  STS [UR4], R3 ;  /* 0x00000003ff007988 */ /* 0x0005e60008000804 */
[----:B-12---:R-:W-:Y:S05]  /*02f0*/  CALL.REL.NOINC `($__internal_1_$__cuda_sm10x_tcgen05_guardrail_trap_phase_invalid_during_alloc) ;  /* 0x0000002800807944 */ /* 0x006fea0003c00000 */
.L_x_2:
[----:B------:R-:W-:Y:S05]  /*0300*/  WARPSYNC.ALL ;  /* 0x0000000000007948 */ /* 0x000fea0003800000 */
[----:B------:R-:W-:Y:S01]  /*0310*/  NOP ;  /* 0x0000000000007918 */ /* 0x000fe20000000000 */
.L_x_0:
[----:B------:R-:W3:Y:S08]  /*0320*/  S2UR UR4, SR_CgaCtaId ;  /* 0x00000000000479c3 */ /* 0x000ef00000008800 */
[----:B------:R-:W-:Y:S01]  /*0330*/  BAR.SYNC.DEFER_BLOCKING 0x0 ;  /* 0x0000000000007b1d */ /* 0x000fe20000010000 */
[----:B------:R-:W-:-:S05]  /*0340*/  LOP3.LUT R68, R0, 0x7f, RZ, 0xc0, !PT ;  /* 0x0000007f00447812 */ /* 0x000fca00078ec0ff */
[----:B------:R-:W-:Y:S02]  /*0350*/  UMOV UR8, 0x400 ;  /* 0x0000040000087882 */ /* 0x000fe40000000000 */
[----:B--2---:R-:W2:Y:S08]  /*0360*/  LDC R3, c[0x0][0x398] ;  /* 0x0000e600ff037b82 */ /* 0x004eb00000000800 */
[----:B------:R-:W4:Y:S01]  /*0370*/  LDC R10, c[0x0][0x3a0] ;  /* 0x0000e800ff0a7b82 */ /* 0x000f220000000800 */
[----:B---3--:R-:W-:-:S07]  /*0380*/  ULEA UR8, UR4, UR8, 0x18 ;  /* 0x0000000804087291 */ /* 0x008fce000f8ec0ff */
[----:B------:R-:W3:Y:S02]  /*0390*/  S2UR UR9, SR_CTAID.Y ;  /* 0x00000000000979c3 */ /* 0x000ee40000002600 */
[----:B------:R-:W5:Y:S06]  /*03a0*/  LDS R4, [UR8] ;  /* 0x00000008ff047984 */ /* 0x000f6c0008000800 */
[----:B------:R-:W-:Y:S06]  /*03b0*/  BAR.SYNC.DEFER_BLOCKING 0x0 ;  /* 0x0000000000007b1d */ /* 0x000fec0000010000 */
[----:B------:R-:W-:Y:S05]  /*03c0*/  @P2 BRA `(.L_x_5) ;  /* 0x0000000000182947 */ /* 0x000fea0003800000 */
[----:B------:R-:W-:Y:S01]  /*03d0*/  ELECT P0, URZ, PT ;  /* 0x0000000000ff782f */ /* 0x000fe20003800000 */
[----:B------:R-:W-:Y:S01]  /*03e0*/  IMAD.MOV.U32 R2, RZ, RZ, 0x1 ;  /* 0x00000001ff027424 */ /* 0x000fe200078e00ff */
[----:B------:R-:W-:Y:S01]  /*03f0*/  UMOV UR5, 0x40 ;  /* 0x0000004000057882 */ /* 0x000fe20000000000 */
[----:B------:R-:W-:Y:S01]  /*0400*/  UVIRTCOUNT.DEALLOC.SMPOOL 0x80 ;  /* 0x000000800000784c */ /* 0x000fe20000000000 */
[----:B------:R-:W-:-:S09]  /*0410*/  ULEA UR5, UR4, UR5, 0x18 ;  /* 0x0000000504057291 */ /* 0x000fd2000f8ec0ff */
[----:B------:R5:W-:Y:S03]  /*0420*/  @P0 STS.U8 [UR5], R2 ;  /* 0x00000002ff000988 */ /* 0x000be60008000005 */
.L_x_5:
[----:B------:R-:W5:Y:S01]  /*0430*/  S2UR UR4, SR_CTAID.Z ;  /* 0x00000000000479c3 */ /* 0x000f620000002700 */
[----:B------:R-:W4:Y:S01]  /*0440*/  LDCU UR5, c[0x0][0x370] ;  /* 0x00006e00ff0577ac */ /* 0x000f220008000800 */
[C---:B------:R-:W-:Y:S01]  /*0450*/  ISETP.GE.U32.AND P0, PT, R68.reuse, 0x20, PT ;  /* 0x000000204400780c */ /* 0x040fe20003f06070 */
[----:B--2--5:R-:W-:Y:S01]  /*0460*/  VIADD R2, R3, 0xffffffff ;  /* 0xffffffff03027836 */ /* 0x024fe20000000000 */
[C---:B------:R-:W-:Y:S01]  /*0470*/  ISETP.NE.U32.AND P3, PT, R68.reuse, RZ, PT ;  /* 0x000000ff4400720c */ /* 0x040fe20003f65070 */
[----:B------:R-:W2:Y:S01]  /*0480*/  LDCU UR6, c[0x0][0x374] ;  /* 0x00006e80ff0677ac */ /* 0x000ea20008000800 */
[----:B------:R-:W-:Y:S01]  /*0490*/  LEA R11, R68, UR8, 0x2 ;  /* 0x00000008440b7c11 */ /* 0x000fe2000f8e10ff */
[----:B----4-:R-:W-:Y:S01]  /*04a0*/  VIADD R12, R10, 0xffffffff ;  /* 0xffffffff0a0c7836 */ /* 0x010fe20000000000 */
[----:B------:R-:W4:Y:S01]  /*04b0*/  S2UR UR7, SR_CTAID.X ;  /* 0x00000000000779c3 */ /* 0x000f220000002500 */
[----:B------:R-:W5:Y:S01]  /*04c0*/  LDCU.64 UR20, c[0x0][0x3c0] ;  /* 0x00007800ff1477ac */ /* 0x000f620008000a00 */
[----:B------:R-:W-:Y:S01]  /*04d0*/  R2UR UR23, R4 ;  /* 0x00000000041772ca */ /* 0x000fe200000e0000 */
[----:B------:R-:W-:Y:S04]  /*04e0*/  BSSY.RECONVERGENT B0, `(.L_x_6) ;  /* 0x0000011000007945 */ /* 0x000fe80003800200 */
[----:B------:R3:W-:Y:S01]  /*04f0*/  @!P0 STS [R11], RZ ;  /* 0x000000ff0b008388 */ /* 0x0007e20000000800 */
[----:B------:R-:W-:-:S03]  /*0500*/  NOP ;  /* 0x0000000000007918 */ /* 0x000fc60000000000 */
[----:B------:R3:W-:Y:S02]  /*0510*/  @!P3 STS [UR8+0x24], R2 ;  /* 0x00002402ff00b988 */ /* 0x0007e40008000808 */
[----:B--23--:R-:W-:Y:S02]  /*0520*/  UIMAD UR4, UR4, UR6, UR9 ;  /* 0x00000006040472a4 */ /* 0x00cfe4000f8e0209 */
[----:B------:R2:W-:Y:S02]  /*0530*/  @!P3 STS [UR8+0x20], R12 ;  /* 0x0000200cff00b988 */ /* 0x0005e40008000808 */
[----:B----4-:R-:W-:-:S04]  /*0540*/  UIMAD UR4, UR4, UR5, UR7 ;  /* 0x00000005040472a4 */ /* 0x010fc8000f8e0207 */
[----:B------:R-:W-:-:S04]  /*0550*/  UIMAD UR4, UR4, 0x180, URZ ;  /* 0x00000180040478a4 */ /* 0x000fc8000f8e02ff */
[----:B-----5:R-:W-:-:S04]  /*0560*/  UIADD3 UR24, UP0, UPT, UR4, UR20, URZ ;  /* 0x0000001404187290 */ /* 0x020fc8000ff1e0ff */
[----:B------:R-:W-:Y:S01]  /*0570*/  ULEA.HI.X.SX32 UR25, UR4, UR21, 0x1, UP0 ;  /* 0x0000001504197291 */ /* 0x000fe200080f0eff */
[----:B--2---:R-:W-:Y:S11]  /*0580*/  @P3 BRA `(.L_x_7) ;  /* 0x0000000000183947 */ /* 0x004ff60003800000 */
[----:B------:R-:W2:Y:S01]  /*0590*/  LDS R3, [UR8+0x8] ;  /* 0x00000808ff037984 */ /* 0x000ea20008000800 */
[----:B------:R-:W3:Y:S01]  /*05a0*/  LDC.64 R6, c[0x0][0x380] ;  /* 0x0000e000ff067b82 */ /* 0x000ee20000000a00 */
[----:B------:R-:W-:Y:S02]  /*05b0*/  IMAD.MOV.U32 R4, RZ, RZ, 0x70 ;  /* 0x00000070ff047424 */ /* 0x000fe400078e00ff */
[----:B---3--:R3:W-:Y:S03]  /*05c0*/  STS.64 [UR8], R6 ;  /* 0x00000006ff007988 */ /* 0x0087e60008000a08 */
[----:B--2---:R-:W-:-:S05]  /*05d0*/  LOP3.LUT R3, R3, 0x10, R4, 0xd8, !PT ;  /* 0x0000001003037812 */ /* 0x004fca00078ed804 */
[----:B------:R3:W-:Y:S02]  /*05e0*/  STS [UR8+0x8], R3 ;  /* 0x00000803ff007988 */ /* 0x0007e40008000808 */
.L_x_7:
[----:B------:R-:W-:Y:S05]  /*05f0*/  BSYNC.RECONVERGENT B0 ;  /* 0x0000000000007941 */ /* 0x000fea0003800200 */
.L_x_6:
[----:B------:R-:W-:Y:S04]  /*0600*/  BSSY.RECONVERGENT B0, `(.L_x_8) ;  /* 0x000000a000007945 */ /* 0x000fe80003800200 */
[----:B------:R-:W-:Y:S05]  /*0610*/  @P3 BRA `(.L_x_9) ;  /* 0x0000000000203947 */ /* 0x000fea0003800000 */
[----:B---3--:R-:W2:Y:S01]  /*0620*/  LDS R3, [UR8+0x34] ;  /* 0x00003408ff037984 */ /* 0x008ea20008000800 */
[----:B------:R-:W-:Y:S02]  /*0630*/  IMAD.MOV.U32 R4, RZ, RZ, 0x1f000000 ;  /* 0x1f000000ff047424 */ /* 0x000fe400078e00ff */
[----:B------:R-:W-:Y:S01]  /*0640*/  @!P3 IMAD.MOV.U32 R5, RZ, RZ, 0x7f ;  /* 0x0000007fff05b424 */ /* 0x000fe200078e00ff */
[----:B------:R-:W3:Y:S02]  /*0650*/  @!P3 LDS R6, [UR8+0x38] ;  /* 0x00003808ff06b984 */ /* 0x000ee40008000800 */
[----:B--2---:R-:W-:Y:S02]  /*0660*/  LOP3.LUT R3, R3, 0xff000000, R4, 0xb8, !PT ;  /* 0xff00000003037812 */ /* 0x004fe400078eb804 */
[----:B---3--:R-:W-:-:S03]  /*0670*/  @!P3 LOP3.LUT R4, R6, 0xff, R5, 0xb8, !PT ;  /* 0x000000ff0604b812 */ /* 0x008fc600078eb805 */
[----:B------:R2:W-:Y:S04]  /*0680*/  STS [UR8+0x34], R3 ;  /* 0x00003403ff007988 */ /* 0x0005e80008000808 */
[----:B------:R2:W-:Y:S02]  /*0690*/  @!P3 STS [UR8+0x38], R4 ;  /* 0x00003804ff00b988 */ /* 0x0005e40008000808 */
.L_x_9:
[----:B------:R-:W-:Y:S05]  /*06a0*/  BSYNC.RECONVERGENT B0 ;  /* 0x0000000000007941 */ /* 0x000fea0003800200 */
.L_x_8:
[----:B------:R-:W-:Y:S04]  /*06b0*/  BSSY.RECONVERGENT B0, `(.L_x_10) ;  /* 0x000000e000007945 */ /* 0x000fe80003800200 */
[----:B------:R-:W-:Y:S05]  /*06c0*/  @P3 BRA `(.L_x_11) ;  /* 0x0000000000303947 */ /* 0x000fea0003800000 */
[----:B--2---:R-:W2:Y:S01]  /*06d0*/  LDS R4, [UR8+0x34] ;  /* 0x00003408ff047984 */ /* 0x004ea20008000800 */
[----:B------:R-:W4:Y:S03]  /*06e0*/  LDC.64 R8, c[0x0][0x3a8] ;  /* 0x0000ea00ff087b82 */ /* 0x000f260000000a00 */
[----:B---3--:R-:W3:Y:S01]  /*06f0*/  LDS R3, [UR8+0x1c] ;  /* 0x00001c08ff037984 */ /* 0x008ee20008000800 */
[C---:B----4-:R-:W-:Y:S01]  /*0700*/  SHF.L.U64.HI R6, R8.reuse, 0x1, R9 ;  /* 0x0000000108067819 */ /* 0x050fe20000010209 */
[----:B------:R-:W-:-:S03]  /*0710*/  IMAD.SHL.U32 R5, R8, 0x2, RZ ;  /* 0x0000000208057824 */ /* 0x000fc600078e00ff */
[--C-:B------:R-:W-:Y:S02]  /*0720*/  SHF.R.U32.HI R8, RZ, 0x4, R6.reuse ;  /* 0x00000004ff087819 */ /* 0x100fe40000011606 */
[----:B------:R-:W-:-:S05]  /*0730*/  SHF.R.U64 R5, R5, 0x4, R6 ;  /* 0x0000000405057819 */ /* 0x000fca0000001206 */
[----:B------:R4:W-:Y:S01]  /*0740*/  STS [UR8+0xc], R5 ;  /* 0x00000c05ff007988 */ /* 0x0009e20008000808 */
[----:B--2---:R-:W-:Y:S02]  /*0750*/  LOP3.LUT R4, R4, 0x7, RZ, 0xb8, !PT ;  /* 0x0000000704047812 */ /* 0x004fe400078eb8ff */
[----:B---3--:R-:W-:-:S03]  /*0760*/  LOP3.LUT R3, R3, 0xf, R8, 0xb8, !PT ;  /* 0x0000000f03037812 */ /* 0x008fc600078eb808 */
[----:B------:R4:W-:Y:S04]  /*0770*/  STS [UR8+0x34], R4 ;  /* 0x00003404ff007988 */ /* 0x0009e80008000808 */
[----:B------:R4:W-:Y:S02]  /*0780*/  STS [UR8+0x1c], R3 ;  /* 0x00001c03ff007988 */ /* 0x0009e40008000808 */
.L_x_11:
[----:B------:R-:W-:Y:S05]  /*0790*/  BSYNC.RECONVERGENT B0 ;  /* 0x0000000000007941 */ /* 0x000fea0003800200 */
.L_x_10:
[----:B------:R-:W-:Y:S04]  /*07a0*/  BSSY.RECONVERGENT B1, `(.L_x_12) ;  /* 0x000001a000017945 */ /* 0x000fe80003800200 */
[----:B------:R-:W-:Y:S04]  /*07b0*/  BSSY.RELIABLE B0, `(.L_x_13) ;  /* 0x0000015000007945 */ /* 0x000fe80003800100 */
[----:B------:R-:W-:Y:S05]  /*07c0*/  @P3 BRA `(.L_x_14) ;  /* 0x0000000000203947 */ /* 0x000fea0003800000 */
[----:B--234-:R-:W2:Y:S02]  /*07d0*/  LDS R3, [UR8+0x34] ;  /* 0x00003408ff037984 */ /* 0x01cea40008000800 */
[----:B--2---:R-:W-:-:S05]  /*07e0*/  LOP3.LUT R3, R3, 0x38, RZ, 0xb8, !PT ;  /* 0x0000003803037812 */ /* 0x004fca00078eb8ff */
[----:B------:R2:W-:Y:S01]  /*07f0*/  STS [UR8+0x34], R3 ;  /* 0x00003403ff007988 */ /* 0x0005e20008000808 */
[----:B------:R-:W-:Y:S05]  /*0800*/  @P3 BRA `(.L_x_15) ;  /* 0x0000000000203947 */ /* 0x000fea0003800000 */
[----:B--2---:R-:W2:Y:S01]  /*0810*/  LDS R3, [UR8+0x8] ;  /* 0x00000808ff037984 */ /* 0x004ea20008000800 */
[----:B------:R-:W-:-:S05]  /*0820*/  IMAD.MOV.U32 R4, RZ, RZ, 0x780 ;  /* 0x00000780ff047424 */ /* 0x000fca00078e00ff */
[----:B--2---:R-:W-:-:S05]  /*0830*/  LOP3.LUT R3, R3, 0x300, R4, 0xd8, !PT ;  /* 0x0000030003037812 */ /* 0x004fca00078ed804 */
[----:B------:R5:W-:Y:S02]  /*0840*/  STS [UR8+0x8], R3 ;  /* 0x00000803ff007988 */ /* 0x000be40008000808 */
.L_x_14:
[----:B------:R-:W-:Y:S05]  /*0850*/  @P3 BRA `(.L_x_16) ;  /* 0x0000000000283947 */ /* 0x000fea0003800000 */
[----:B--2345:R-:W2:Y:S02]  /*0860*/  LDS R3, [UR8+0x8] ;  /* 0x00000808ff037984 */ /* 0x03cea40008000800 */
[----:B--2---:R-:W-:-:S05]  /*0870*/  LOP3.LUT R3, R3, 0x1800, RZ, 0xb8, !PT ;  /* 0x0000180003037812 */ /* 0x004fca00078eb8ff */
[----:B------:R3:W-:Y:S02]  /*0880*/  STS [UR8+0x8], R3 ;  /* 0x00000803ff007988 */ /* 0x0007e40008000808 */
.L_x_15:
[----:B------:R-:W-:Y:S05]  /*0890*/  @P3 BREAK.RELIABLE B0 ;  /* 0x0000000000003942 */ /* 0x000fea0003800100 */
[----:B------:R-:W-:Y:S05]  /*08a0*/  @P3 BRA `(.L_x_17) ;  /* 0x0000000000243947 */ /* 0x000fea0003800000 */
[----:B------:R-:W4:Y:S01]  /*08b0*/  LDS R4, [UR8+0x8] ;  /* 0x00000808ff047984 */ /* 0x000f220008000800 */
[----:B--23--:R-:W-:-:S05]  /*08c0*/  IMAD.MOV.U32 R3, RZ, RZ, 0x6000 ;  /* 0x00006000ff037424 */ /* 0x00cfca00078e00ff */
[----:B----4-:R-:W-:-:S04]  /*08d0*/  LOP3.LUT R3, R4, 0x4000, R3, 0xd8, !PT ;  /* 0x0000400004037812 */ /* 0x010fc800078ed803 */
[----:B------:R-:W-:-:S05]  /*08e0*/  LOP3.LUT R3, R3, 0x400000, RZ, 0xb8, !PT ;  /* 0x0040000003037812 */ /* 0x000fca00078eb8ff */
[----:B------:R2:W-:Y:S02]  /*08f0*/  STS [UR8+0x8], R3 ;  /* 0x00000803ff007988 */ /* 0x0005e40008000808 */
.L_x_16:
[----:B------:R-:W-:Y:S05]  /*0900*/  BSYNC.RELIABLE B0 ;  /* 0x0000000000007941 */ /* 0x000fea0003800100 */
.L_x_13:
[----:B--2345:R-:W2:Y:S02]  /*0910*/  @!P3 LDS R3, [UR8+0x8] ;  /* 0x00000808ff03b984 */ /* 0x03cea40008000800 */
[----:B--2---:R-:W-:-:S05]  /*0920*/  @!P3 LOP3.LUT R3, R3, 0x8000, RZ, 0xb8, !PT ;  /* 0x000080000303b812 */ /* 0x004fca00078eb8ff */
[----:B------:R4:W-:Y:S02]  /*0930*/  @!P3 STS [UR8+0x8], R3 ;  /* 0x00000803ff00b988 */ /* 0x0009e40008000808 */
.L_x_17:
[----:B------:R-:W-:Y:S05]  /*0940*/  BSYNC.RECONVERGENT B1 ;  /* 0x0000000000017941 */ /* 0x000fea0003800200 */
.L_x_12:
[----:B------:R-:W-:Y:S05]  /*0950*/  WARPSYNC.ALL ;  /* 0x0000000000007948 */ /* 0x000fea0003800000 */
[----:B------:R-:W-:Y:S01]  /*0960*/  NOP ;  /* 0x0000000000007918 */ /* 0x000fe20000000000 */
[----:B------:R-:W-:Y:S05]  /*0970*/  @P0 BRA `(.L_x_18) ;  /* 0x0000000000300947 */ /* 0x000fea0003800000 */
[----:B--234-:R-:W2:Y:S01]  /*0980*/  S2R R3, SR_LANEID ;  /* 0x0000000000037919 */ /* 0x01cea20000000000 */
[----:B------:R-:W-:Y:S05]  /*0990*/  WARPSYNC.ALL ;  /* 0x0000000000007948 */ /* 0x000fea0003800000 */
[----:B------:R-:W-:Y:S01]  /*09a0*/  NOP ;  /* 0x0000000000007918 */ /* 0x000fe20000000000 */
[----:B--2---:R-:W-:-:S05]  /*09b0*/  IMAD.SHL.U32 R3, R3, 0x4, RZ ;  /* 0x0000000403037824 */ /* 0x004fca00078e00ff */
[----:B------:R-:W2:Y:S01]  /*09c0*/  LDS R7, [R3+UR8] ;  /* 0x0000000803077984 */ /* 0x000ea20008000800 */
[----:B------:R-:W-:-:S05]  /*09d0*/  IADD3 R4, P1, PT, R3, UR24, RZ ;  /* 0x0000001803047c10 */ /* 0x000fca000ff3e0ff */
[----:B------:R-:W-:-:S05]  /*09e0*/  IMAD.X R5, RZ, RZ, UR25, P1 ;  /* 0x00000019ff057e24 */ /* 0x000fca00088e06ff */
[----:B--2---:R5:W2:Y:S01]  /*09f0*/  ATOMG.E.EXCH.STRONG.GPU PT, RZ, [R4], R7 ;  /* 0x0000000704ff73a8 */ /* 0x004aa200041ee100 */
[----:B------:R-:W-:-:S04]  /*0a00*/  DEPBAR {5,4,3,2,1,0} ;  /* 0x0000003f0000791a */ /* 0x000fc80000000000 */
[----:B------:R-:W3:Y:S02]  /*0a10*/  CCTL.E.C.LDCU.IV.DEEP [UR24] ;  /* 0x0000000018007540 */ /* 0x000ee40009c08000 */
[----:B---3--:R5:W-:Y:S01]  /*0a20*/  UTMACCTL.IV [UR24] ;  /* 0x00000000180079b9 */ /* 0x008be20008000000 */
[----:B------:R-:W-:Y:S01]  /*0a30*/  NOP ;  /* 0x0000000000007918 */ /* 0x000fe20000000000 */
.L_x_18:
[----:B------:R-:W-:Y:S05]  /*0a40*/  @P0 BRA `(.L_x_19) ;  /* 0x00000000000c0947 */ /* 0x000fea0003800000 */
[----:B------:R0:W-:Y:S01]  /*0a50*/  UTMACMDFLUSH ;  /* 0x00000000000079b7 */ /* 0x0001e20000000000 */
[----:B------:R-:W-:Y:S05]  /*0a60*/  @P0 BRA `(.L_x_19) ;  /* 0x0000000000040947 */ /* 0x000fea0003800000 */
[----:B------:R-:W-:-:S04]  /*0a70*/  DEPBAR.LE SB0, 0x0 ;  /* 0x000080000000791a */ /* 0x000fc80000000000 */
.L_x_19:
[----:B------:R-:W-:Y:S05]  /*0a80*/  WARPSYNC.ALL ;  /* 0x0000000000007948 */ /* 0x000fea0003800000 */
[----:B------:R-:W-:Y:S01]  /*0a90*/  NOP ;  /* 0x0000000000007918 */ /* 0x000fe20000000000 */
[----:B--2---:R-:W-:Y:S06]  /*0aa0*/  BAR.SYNC.DEFER_BLOCKING 0x0 ;  /* 0x0000000000007b1d */ /* 0x004fec0000010000 */
[----:B------:R-:W-:Y:S02]  /*0ab0*/  BSSY.RECONVERGENT B1, `(.L_x_20) ;  /* 0x000000b000017945 */ /* 0x000fe40003800200 */
[----:B------:R-:W-:Y:S06]  /*0ac0*/  BAR.SYNC.DEFER_BLOCKING 0x0 ;  /* 0x0000000000007b1d */ /* 0x000fec0000010000 */
[----:B------:R2:W-:Y:S01]  /*0ad0*/  @!P0 STS [R11], RZ ;  /* 0x000000ff0b008388 */ /* 0x0005e20000000800 */
[----:B------:R-:W-:Y:S01]  /*0ae0*/  NOP ;  /* 0x0000000000007918 */ /* 0x000fe20000000000 */
[----:B------:R-:W-:Y:S05]  /*0af0*/  @P3 BRA `(.L_x_21) ;  /* 0x0000000000183947 */ /* 0x000fea0003800000 */
[----:B---34-:R-:W3:Y:S01]  /*0b00*/  LDS R3, [UR8+0x8] ;  /* 0x00000808ff037984 */ /* 0x018ee20008000800 */
[----:B-----5:R-:W4:Y:S01]  /*0b10*/  LDC.64 R6, c[0x0][0x388] ;  /* 0x0000e200ff067b82 */ /* 0x020f220000000a00 */
[----:B------:R-:W-:Y:S02]  /*0b20*/  IMAD.MOV.U32 R4, RZ, RZ, 0x70 ;  /* 0x00000070ff047424 */ /* 0x000fe400078e00ff */
[----:B----4-:R4:W-:Y:S03]  /*0b30*/  STS.64 [UR8], R6 ;  /* 0x00000006ff007988 */ /* 0x0109e60008000a08 */
[----:B---3--:R-:W-:-:S05]  /*0b40*/  LOP3.LUT R3, R3, 0x10, R4, 0xd8, !PT ;  /* 0x0000001003037812 */ /* 0x008fca00078ed804 */
[----:B------:R4:W-:Y:S02]  /*0b50*/  STS [UR8+0x8], R3 ;  /* 0x00000803ff007988 */ /* 0x0009e40008000808 */
.L_x_21:
[----:B-----5:R-:W-:Y:S05]  /*0b60*/  BSYNC.RECONVERGENT B1 ;  /* 0x0000000000017941 */ /* 0x020fea0003800200 */
.L_x_20:
[----:B------:R-:W-:Y:S04]  /*0b70*/  BSSY.RECONVERGENT B2, `(.L_x_22) ;  /* 0x000000f000027945 */ /* 0x000fe80003800200 */
[----:B------:R-:W-:Y:S04]  /*0b80*/  BSSY.RELIABLE B1, `(.L_x_23) ;  /* 0x000000c000017945 */ /* 0x000fe80003800100 */
[----:B------:R-:W-:Y:S05]  /*0b90*/  @P3 BRA `(.L_x_24) ;  /* 0x0000000000283947 */ /* 0x000fea0003800000 */
[----:B---34-:R-:W3:Y:S01]  /*0ba0*/  LDS R3, [UR8+0x34] ;  /* 0x00003408ff037984 */ /* 0x018ee20008000800 */
[----:B------:R-:W-:Y:S01]  /*0bb0*/  IMAD.MOV.U32 R4, RZ, RZ, 0x1f000000 ;  /* 0x1f000000ff047424 */ /* 0x000fe200078e00ff */
[----:B------:R-:W-:Y:S05]  /*0bc0*/  @P3 BREAK.RELIABLE B1 ;  /* 0x0000000000013942 */ /* 0x000fea0003800100 */
[----:B---3--:R-:W-:-:S05]  /*0bd0*/  LOP3.LUT R3, R3, 0xff000000, R4, 0xb8, !PT ;  /* 0xff00000003037812 */ /* 0x008fca00078eb804 */
[----:B------:R3:W-:Y:S01]  /*0be0*/  STS [UR8+0x34], R3 ;  /* 0x00003403ff007988 */ /* 0x0007e20008000808 */
[----:B------:R-:W-:Y:S05]  /*0bf0*/  @P3 BRA `(.L_x_25) ;  /* 0x0000000000183947 */ /* 0x000fea0003800000 */
[----:B------:R-:W4:Y:S01]  /*0c00*/  LDS R4, [UR8+0x38] ;  /* 0x00003808ff047984 */ /* 0x000f220008000800 */
[----:B---3--:R-:W-:-:S05]  /*0c10*/  IMAD.MOV.U32 R3, RZ, RZ, 0x3f ;  /* 0x0000003fff037424 */ /* 0x008fca00078e00ff */
[----:B----4-:R-:W-:-:S05]  /*0c20*/  LOP3.LUT R3, R4, 0xff, R3, 0xb8, !PT ;  /* 0x000000ff04037812 */ /* 0x010fca00078eb803 */
[----:B------:R5:W-:Y:S02]  /*0c30*/  STS [UR8+0x38], R3 ;  /* 0x00003803ff007988 */ /* 0x000be40008000808 */
.L_x_24:
[----:B------:R-:W-:Y:S05]  /*0c40*/  BSYNC.RELIABLE B1 ;  /* 0x0000000000017941 */ /* 0x000fea0003800100 */
.L_x_23:
[----:B------:R2:W-:Y:S02]  /*0c50*/  @!P3 STS [UR8+0x20], R12 ;  /* 0x0000200cff00b988 */ /* 0x0005e40008000808 */
.L_x_25:
[----:B------:R-:W-:Y:S05]  /*0c60*/  BSYNC.RECONVERGENT B2 ;  /* 0x0000000000027941 */ /* 0x000fea0003800200 */
.L_x_22:
[----:B------:R-:W-:Y:S05]  /*0c70*/  WARPSYNC.ALL ;  /* 0x0000000000007948 */ /* 0x000fea0003800000 */
[----:B------:R-:W-:Y:S01]  /*0c80*/  NOP ;  /* 0x0000000000007918 */ /* 0x000fe20000000000 */
[----:B---345:R-:W3:Y:S01]  /*0c90*/  LDC R3, c[0x0][0x39c] ;  /* 0x0000e700ff037b82 */ /* 0x038ee20000000800 */
[----:B------:R-:W-:Y:S01]  /*0ca0*/  BSSY.RECONVERGENT B2, `(.L_x_26) ;  /* 0x0000010000027945 */ /* 0x000fe20003800200 */
[----:B---3--:R-:W-:-:S05]  /*0cb0*/  VIADD R3, R3, 0xffffffff ;  /* 0xffffffff03037836 */ /* 0x008fca0000000000 */
[----:B------:R3:W-:Y:S01]  /*0cc0*/  @!P3 STS [UR8+0x24], R3 ;  /* 0x00002403ff00b988 */ /* 0x0007e20008000808 */
[----:B------:R-:W-:Y:S05]  /*0cd0*/  @P3 BRA `(.L_x_27) ;  /* 0x0000000000303947 */ /* 0x000fea0003800000 */
[----:B------:R-:W4:Y:S01]  /*0ce0*/  LDS R5, [UR8+0x34] ;  /* 0x00003408ff057984 */ /* 0x000f220008000800 */
[----:B------:R-:W5:Y:S03]  /*0cf0*/  LDC.64 R6, c[0x0][0x3b0] ;  /* 0x0000ec00ff067b82 */ /* 0x000f660000000a00 */
[----:B------:R-:W2:Y:S01]  /*0d00*/  LDS R4, [UR8+0x1c] ;  /* 0x00001c08ff047984 */ /* 0x000ea20008000800 */
[C---:B-----5:R-:W-:Y:S01]  /*0d10*/  SHF.L.U64.HI R7, R6.reuse, 0x1, R7 ;  /* 0x0000000106077819 */ /* 0x060fe20000010207 */
[----:B------:R-:W-:-:S03]  /*0d20*/  IMAD.SHL.U32 R6, R6, 0x2, RZ ;  /* 0x0000000206067824 */ /* 0x000fc600078e00ff */
[--C-:B------:R-:W-:Y:S02]  /*0d30*/  SHF.R.U32.HI R9, RZ, 0x4, R7.reuse ;  /* 0x00000004ff097819 */ /* 0x100fe40000011607 */
[----:B------:R-:W-:-:S05]  /*0d40*/  SHF.R.U64 R6, R6, 0x4, R7 ;  /* 0x0000000406067819 */ /* 0x000fca0000001207 */
[----:B------:R5:W-:Y:S01]  /*0d50*/  STS [UR8+0xc], R6 ;  /* 0x00000c06ff007988 */ /* 0x000be20008000808 */
[----:B----4-:R-:W-:Y:S02]  /*0d60*/  LOP3.LUT R5, R5, 0x7, RZ, 0xb8, !PT ;  /* 0x0000000705057812 */ /* 0x010fe400078eb8ff */
[----:B--2---:R-:W-:-:S03]  /*0d70*/  LOP3.LUT R4, R4, 0xf, R9, 0xb8, !PT ;  /* 0x0000000f04047812 */ /* 0x004fc600078eb809 */
[----:B------:R5:W-:Y:S04]  /*0d80*/  STS [UR8+0x34], R5 ;  /* 0x00003405ff007988 */ /* 0x000be80008000808 */
[----:B------:R5:W-:Y:S02]  /*0d90*/  STS [UR8+0x1c], R4 ;  /* 0x00001c04ff007988 */ /* 0x000be40008000808 */
.L_x_27:
[----:B------:R-:W-:Y:S05]  /*0da0*/  BSYNC.RECONVERGENT B2 ;  /* 0x0000000000027941 */ /* 0x000fea0003800200 */
.L_x_26:
[----:B------:R-:W-:Y:S04]  /*0db0*/  BSSY.RECONVERGENT B3, `(.L_x_28) ;  /* 0x000001a000037945 */ /* 0x000fe80003800200 */
[----:B------:R-:W-:Y:S04]  /*0dc0*/  BSSY.RELIABLE B2, `(.L_x_29) ;  /* 0x0000015000027945 */ /* 0x000fe80003800100 */
[----:B------:R-:W-:Y:S05]  /*0dd0*/  @P3 BRA `(.L_x_30) ;  /* 0x0000000000203947 */ /* 0x000fea0003800000 */
[----:B-----5:R-:W4:Y:S02]  /*0de0*/  LDS R4, [UR8+0x34] ;  /* 0x00003408ff047984 */ /* 0x020f240008000800 */
[----:B----4-:R-:W-:-:S05]  /*0df0*/  LOP3.LUT R4, R4, 0x38, RZ, 0xb8, !PT ;  /* 0x0000003804047812 */ /* 0x010fca00078eb8ff */
[----:B------:R4:W-:Y:S01]  /*0e00*/  STS [UR8+0x34], R4 ;  /* 0x00003404ff007988 */ /* 0x0009e20008000808 */
[----:B------:R-:W-:Y:S05]  /*0e10*/  @P3 BRA `(.L_x_31) ;  /* 0x0000000000203947 */ /* 0x000fea0003800000 */
[----:B----4-:R-:W4:Y:S01]  /*0e20*/  LDS R4, [UR8+0x8] ;  /* 0x00000808ff047984 */ /* 0x010f220008000800 */
[----:B------:R-:W-:-:S05]  /*0e30*/  IMAD.MOV.U32 R5, RZ, RZ, 0x780 ;  /* 0x00000780ff057424 */ /* 0x000fca00078e00ff */
[----:B----4-:R-:W-:-:S05]  /*0e40*/  LOP3.LUT R4, R4, 0x300, R5, 0xd8, !PT ;  /* 0x0000030004047812 */ /* 0x010fca00078ed805 */
[----:B------:R4:W-:Y:S02]  /*0e50*/  STS [UR8+0x8], R4 ;  /* 0x00000804ff007988 */ /* 0x0009e40008000808 */
.L_x_30:
[----:B------:R-:W-:Y:S05]  /*0e60*/  @P3 BRA `(.L_x_32) ;  /* 0x0000000000283947 */ /* 0x000fea0003800000 */
[----:B----45:R-:W4:Y:S02]  /*0e70*/  LDS R4, [UR8+0x8] ;  /* 0x00000808ff047984 */ /* 0x030f240008000800 */
[----:B----4-:R-:W-:-:S05]  /*0e80*/  LOP3.LUT R4, R4, 0x1800, RZ, 0xb8, !PT ;  /* 0x0000180004047812 */ /* 0x010fca00078eb8ff */
[----:B------:R5:W-:Y:S02]  /*0e90*/  STS [UR8+0x8], R4 ;  /* 0x00000804ff007988 */ /* 0x000be40008000808 */
.L_x_31:
[----:B------:R-:W-:Y:S05]  /*0ea0*/  @P3 BREAK.RELIABLE B2 ;  /* 0x0000000000023942 */ /* 0x000fea0003800100 */
[----:B------:R-:W-:Y:S05]  /*0eb0*/  @P3 BRA `(.L_x_33) ;  /* 0x0000000000243947 */ /* 0x000fea0003800000 */
[----:B----45:R-:W4:Y:S01]  /*0ec0*/  LDS R4, [UR8+0x8] ;  /* 0x00000808ff047984 */ /* 0x030f220008000800 */
[----:B------:R-:W-:-:S05]  /*0ed0*/  IMAD.MOV.U32 R5, RZ, RZ, 0x6000 ;  /* 0x00006000ff057424 */ /* 0x000fca00078e00ff */
[----:B----4-:R-:W-:-:S04]  /*0ee0*/  LOP3.LUT R4, R4, 0x4000, R5, 0xd8, !PT ;  /* 0x0000400004047812 */ /* 0x010fc800078ed805 */
[----:B------:R-:W-:-:S05]  /*0ef0*/  LOP3.LUT R4, R4, 0x400000, RZ, 0xb8, !PT ;  /* 0x0040000004047812 */ /* 0x000fca00078eb8ff */
[----:B------:R4:W-:Y:S02]  /*0f00*/  STS [UR8+0x8], R4 ;  /* 0x00000804ff007988 */ /* 0x0009e40008000808 */
.L_x_32:
[----:B------:R-:W-:Y:S05]  /*0f10*/  BSYNC.RELIABLE B2 ;  /* 0x0000000000027941 */ /* 0x000fea0003800100 */
.L_x_29:
[----:B----45:R-:W4:Y:S02]  /*0f20*/  @!P3 LDS R4, [UR8+0x8] ;  /* 0x00000808ff04b984 */ /* 0x030f240008000800 */
[----:B----4-:R-:W-:-:S05]  /*0f30*/  @!P3 LOP3.LUT R4, R4, 0x8000, RZ, 0xb8, !PT ;  /* 0x000080000404b812 */ /* 0x010fca00078eb8ff */
[----:B------:R4:W-:Y:S02]  /*0f40*/  @!P3 STS [UR8+0x8], R4 ;  /* 0x00000804ff00b988 */ /* 0x0009e40008000808 */
.L_x_33:
[----:B------:R-:W-:Y:S05]  /*0f50*/  BSYNC.RECONVERGENT B3 ;  /* 0x0000000000037941 */ /* 0x000fea0003800200 */
.L_x_28:
[----:B------:R-:W-:Y:S05]  /*0f60*/  WARPSYNC.ALL ;  /* 0x0000000000007948 */ /* 0x000fea0003800000 */
[----:B------:R-:W-:Y:S01]  /*0f70*/  NOP ;  /* 0x0000000000007918 */ /* 0x000fe20000000000 */
[----:B------:R-:W-:-:S04]  /*0f80*/  UIADD3 UR5, UPT, UPT, UR4, 0x80, URZ ;  /* 0x0000008004057890 */ /* 0x000fc8000fffe0ff */
[----:B------:R-:W-:-:S04]  /*0f90*/  UIADD3 UR26, UP0, UPT, UR5, UR20, URZ ;  /* 0x00000014051a7290 */ /* 0x000fc8000ff1e0ff */
[----:B------:R-:W-:Y:S01]  /*0fa0*/  ULEA.HI.X.SX32 UR27, UR5, UR21, 0x1, UP0 ;  /* 0x00000015051b7291 */ /* 0x000fe200080f0eff */
[----:B------:R-:W-:Y:S11]  /*0fb0*/  @P0 BRA `(.L_x_34) ;  /* 0x0000000000300947 */ /* 0x000ff60003800000 */
[----:B----45:R-:W4:Y:S01]  /*0fc0*/  S2R R4, SR_LANEID ;  /* 0x0000000000047919 */ /* 0x030f220000000000 */
[----:B------:R-:W-:Y:S05]  /*0fd0*/  WARPSYNC.ALL ;  /* 0x0000000000007948 */ /* 0x000fea0003800000 */
[----:B------:R-:W-:Y:S01]  /*0fe0*/  NOP ;  /* 0x0000000000007918 */ /* 0x000fe20000000000 */
[----:B----4-:R-:W-:-:S05]  /*0ff0*/  IMAD.SHL.U32 R6, R4, 0x4, RZ ;  /* 0x0000000404067824 */ /* 0x010fca00078e00ff */
[----:B------:R-:W4:Y:S01]  /*1000*/  LDS R7, [R6+UR8] ;  /* 0x0000000806077984 */ /* 0x000f220008000800 */
[----:B------:R-:W-:-:S05]  /*1010*/  IADD3 R4, P1, PT, R6, UR26, RZ ;  /* 0x0000001a06047c10 */ /* 0x000fca000ff3e0ff */
[----:B------:R-:W-:-:S05]  /*1020*/  IMAD.X R5, RZ, RZ, UR27, P1 ;  /* 0x0000001bff057e24 */ /* 0x000fca00088e06ff */
[----:B----4-:R4:W5:Y:S01]  /*1030*/  ATOMG.E.EXCH.STRONG.GPU PT, RZ, [R4], R7 ;  /* 0x0000000704ff73a8 */ /* 0x01096200041ee100 */
[----:B------:R-:W-:-:S04]  /*1040*/  DEPBAR {5,4,3,2,1,0} ;  /* 0x0000003f0000791a */ /* 0x000fc80000000000 */
[----:B------:R-:W2:Y:S02]  /*1050*/  CCTL.E.C.LDCU.IV.DEEP [UR26] ;  /* 0x000000001a007540 */ /* 0x000ea40009c08000 */
[----:B--2---:R4:W-:Y:S01]  /*1060*/  UTMACCTL.IV [UR26] ;  /* 0x000000001a0079b9 */ /* 0x0049e20008000000 */
[----:B------:R-:W-:Y:S01]  /*1070*/  NOP ;  /* 0x0000000000007918 */ /* 0x000fe20000000000 */
.L_x_34:
[----:B------:R-:W-:Y:S05]  /*1080*/  @P0 BRA `(.L_x_35) ;  /* 0x00000000000c0947 */ /* 0x000fea0003800000 */
[----:B------:R0:W-:Y:S01]  /*1090*/  UTMACMDFLUSH ;  /* 0x00000000000079b7 */ /* 0x0001e20000000000 */
[----:B------:R-:W-:Y:S05]  /*10a0*/  @P0 BRA `(.L_x_35) ;  /* 0x0000000000040947 */ /* 0x000fea0003800000 */
[----:B------:R-:W-:-:S04]  /*10b0*/  DEPBAR.LE SB0, 0x0 ;  /* 0x000080000000791a */ /* 0x000fc80000000000 */
.L_x_35:
[----:B------:R-:W-:Y:S05]  /*10c0*/  WARPSYNC.ALL ;  /* 0x0000000000007948 */ /* 0x000fea0003800000 */
[----:B------:R-:W-:Y:S01]  /*10d0*/  NOP ;  /* 0x0000000000007918 */ /* 0x000fe20000000000 */
[----:B-----5:R-:W-:Y:S06]  /*10e0*/  BAR.SYNC.DEFER_BLOCKING 0x0 ;  /* 0x0000000000007b1d */ /* 0x020fec0000010000 */
[----:B------:R-:W-:Y:S02]  /*10f0*/  BSSY.RECONVERGENT B3, `(.L_x_36) ;  /* 0x000000b000037945 */ /* 0x000fe40003800200 */
[----:B------:R-:W-:Y:S06]  /*1100*/  BAR.SYNC.DEFER_BLOCKING 0x0 ;  /* 0x0000000000007b1d */ /* 0x000fec0000010000 */
[----:B------:R5:W-:Y:S01]  /*1110*/  @!P0 STS [R11], RZ ;  /* 0x000000ff0b008388 */ /* 0x000be20000000800 */
[----:B------:R-:W-:Y:S01]  /*1120*/  NOP ;  /* 0x0000000000007918 */ /* 0x000fe20000000000 */
[----:B------:R-:W-:Y:S05]  /*1130*/  @P3 BRA `(.L_x_37) ;  /* 0x0000000000183947 */ /* 0x000fea0003800000 */
[----:B----4-:R-:W4:Y:S01]  /*1140*/  LDS R4, [UR8+0x8] ;  /* 0x00000808ff047984 */ /* 0x010f220008000800 */
[----:B------:R-:W2:Y:S01]  /*1150*/  LDC.64 R6, c[0x0][0x390] ;  /* 0x0000e400ff067b82 */ /* 0x000ea20000000a00 */
[----:B------:R-:W-:Y:S02]  /*1160*/  IMAD.MOV.U32 R5, RZ, RZ, 0x70 ;  /* 0x00000070ff057424 */ /* 0x000fe400078e00ff */
[----:B--2---:R2:W-:Y:S03]  /*1170*/  STS.64 [UR8], R6 ;  /* 0x00000006ff007988 */ /* 0x0045e60008000a08 */
[----:B----4-:R-:W-:-:S05]  /*1180*/  LOP3.LUT R4, R4, 0x10, R5, 0xd8, !PT ;  /* 0x0000001004047812 */ /* 0x010fca00078ed805 */
[----:B------:R2:W-:Y:S02]  /*1190*/  STS [UR8+0x8], R4 ;  /* 0x00000804ff007988 */ /* 0x0005e40008000808 */
.L_x_37:
[----:B----4-:R-:W-:Y:S05]  /*11a0*/  BSYNC.RECONVERGENT B3 ;  /* 0x0000000000037941 */ /* 0x010fea0003800200 */
.L_x_36:
[----:B------:R-:W-:Y:S04]  /*11b0*/  BSSY.RECONVERGENT B4, `(.L_x_38) ;  /* 0x0000011000047945 */ /* 0x000fe80003800200 */
[----:B------:R-:W-:Y:S04]  /*11c0*/  BSSY.RELIABLE B3, `(.L_x_39) ;  /* 0x000000e000037945 */ /* 0x000fe80003800100 */
[----:B------:R-:W-:Y:S05]  /*11d0*/  @P3 BRA `(.L_x_40) ;  /* 0x0000000000243947 */ /* 0x000fea0003800000 */
[----:B--2---:R-:W2:Y:S01]  /*11e0*/  LDS R4, [UR8+0x34] ;  /* 0x00003408ff047984 */ /* 0x004ea20008000800 */
[----:B------:R-:W-:-:S05]  /*11f0*/  IMAD.MOV.U32 R5, RZ, RZ, 0x3f000000 ;  /* 0x3f000000ff057424 */ /* 0x000fca00078e00ff */
[----:B--2---:R-:W-:-:S05]  /*1200*/  LOP3.LUT R4, R4, 0xff000000, R5, 0xb8, !PT ;  /* 0xff00000004047812 */ /* 0x004fca00078eb805 */
[----:B------:R2:W-:Y:S01]  /*1210*/  STS [UR8+0x34], R4 ;  /* 0x00003404ff007988 */ /* 0x0005e20008000808 */
[----:B------:R-:W-:Y:S05]  /*1220*/  @P3 BRA `(.L_x_41) ;  /* 0x00000000001c3947 */ /* 0x000fea0003800000 */
[----:B--2---:R-:W2:Y:S01]  /*1230*/  LDS R4, [UR8+0x38] ;  /* 0x00003808ff047984 */ /* 0x004ea20008000800 */
[----:B------:R-:W-:-:S05]  /*1240*/  IMAD.MOV.U32 R5, RZ, RZ, 0x7f ;  /* 0x0000007fff057424 */ /* 0x000fca00078e00ff */
[----:B--2---:R-:W-:-:S05]  /*1250*/  LOP3.LUT R4, R4, 0xff, R5, 0xb8, !PT ;  /* 0x000000ff04047812 */ /* 0x004fca00078eb805 */
[----:B------:R4:W-:Y:S02]  /*1260*/  STS [UR8+0x38], R4 ;  /* 0x00003804ff007988 */ /* 0x0009e40008000808 */
.L_x_40:
[----:B------:R-:W-:Y:S05]  /*1270*/  @P3 BREAK.RELIABLE B3 ;  /* 0x0000000000033942 */ /* 0x000fea0003800100 */
[----:B------:R-:W-:Y:S05]  /*1280*/  @P3 BRA `(.L_x_42) ;  /* 0x00000000000c3947 */ /* 0x000fea0003800000 */
[----:B------:R2:W-:Y:S02]  /*1290*/  STS [UR8+0x20], R3 ;  /* 0x00002003ff007988 */ /* 0x0005e40008000808 */
.L_x_41:
[----:B------:R-:W-:Y:S05]  /*12a0*/  BSYNC.RELIABLE B3 ;  /* 0x0000000000037941 */ /* 0x000fea0003800100 */
.L_x_39:
[----:B------:R2:W-:Y:S02]  /*12b0*/  @!P3 STS [UR8+0x24], R2 ;  /* 0x00002402ff00b988 */ /* 0x0005e40008000808 */
.L_x_42:
[----:B------:R-:W-:Y:S05]  /*12c0*/  BSYNC.RECONVERGENT B4 ;  /* 0x0000000000047941 */ /* 0x000fea0003800200 */
.L_x_38:
[----:B------:R-:W-:Y:S05]  /*12d0*/  WARPSYNC.ALL ;  /* 0x0000000000007948 */ /* 0x000fea0003800000 */
[----:B------:R-:W-:Y:S01]  /*12e0*/  NOP ;  /* 0x0000000000007918 */ /* 0x000fe20000000000 */
[----:B------:R-:W-:Y:S04]  /*12f0*/  BSSY.RECONVERGENT B4, `(.L_x_43) ;  /* 0x000000e000047945 */ /* 0x000fe80003800200 */
[----:B------:R-:W-:Y:S05]  /*1300*/  @P3 BRA `(.L_x_44) ;  /* 0x0000000000303947 */ /* 0x000fea0003800000 */
[----:B--23--:R-:W2:Y:S01]  /*1310*/  LDS R3, [UR8+0x34] ;  /* 0x00003408ff037984 */ /* 0x00cea20008000800 */
[----:B----4-:R-:W3:Y:S03]  /*1320*/  LDC.64 R4, c[0x0][0x3b8] ;  /* 0x0000ee00ff047b82 */ /* 0x010ee60000000a00 */
[----:B------:R-:W4:Y:S01]  /*1330*/  LDS R2, [UR8+0x1c] ;  /* 0x00001c08ff027984 */ /* 0x000f220008000800 */
[C---:B---3--:R-:W-:Y:S01]  /*1340*/  SHF.L.U64.HI R5, R4.reuse, 0x1, R5 ;  /* 0x0000000104057819 */ /* 0x048fe20000010205 */
[----:B------:R-:W-:-:S03]  /*1350*/  IMAD.SHL.U32 R4, R4, 0x2, RZ ;  /* 0x0000000204047824 */ /* 0x000fc600078e00ff */
[--C-:B------:R-:W-:Y:S02]  /*1360*/  SHF.R.U32.HI R7, RZ, 0x4, R5.reuse ;  /* 0x00000004ff077819 */ /* 0x100fe40000011605 */
[----:B------:R-:W-:-:S05]  /*1370*/  SHF.R.U64 R4, R4, 0x4, R5 ;  /* 0x0000000404047819 */ /* 0x000fca0000001205 */
[----:B------:R3:W-:Y:S01]  /*1380*/  STS [UR8+0xc], R4 ;  /* 0x00000c04ff007988 */ /* 0x0007e20008000808 */
[----:B--2---:R-:W-:Y:S02]  /*1390*/  LOP3.LUT R3, R3, 0x7, RZ, 0xb8, !PT ;  /* 0x0000000703037812 */ /* 0x004fe400078eb8ff */
[----:B----4-:R-:W-:-:S03]  /*13a0*/  LOP3.LUT R2, R2, 0xf, R7, 0xb8, !PT ;  /* 0x0000000f02027812 */ /* 0x010fc600078eb807 */
[----:B------:R3:W-:Y:S04]  /*13b0*/  STS [UR8+0x34], R3 ;  /* 0x00003403ff007988 */ /* 0x0007e80008000808 */
[----:B------:R3:W-:Y:S02]  /*13c0*/  STS [UR8+0x1c], R2 ;  /* 0x00001c02ff007988 */ /* 0x0007e40008000808 */
.L_x_44:
[----:B------:R-:W-:Y:S05]  /*13d0*/  BSYNC.RECONVERGENT B4 ;  /* 0x0000000000047941 */ /* 0x000fea0003800200 */
.L_x_43:
[----:B------:R-:W-:Y:S04]  /*13e0*/  BSSY.RECONVERGENT B5, `(.L_x_45) ;  /* 0x000001a000057945 */ /* 0x000fe80003800200 */
[----:B------:R-:W-:Y:S04]  /*13f0*/  BSSY.RELIABLE B4, `(.L_x_46) ;  /* 0x0000015000047945 */ /* 0x000fe80003800100 */
[----:B------:R-:W-:Y:S05]  /*1400*/  @P3 BRA `(.L_x_47) ;  /* 0x0000000000203947 */ /* 0x000fea0003800000 */
[----:B--23--:R-:W2:Y:S02]  /*1410*/  LDS R2, [UR8+0x34] ;  /* 0x00003408ff027984 */ /* 0x00cea40008000800 */
[----:B--2---:R-:W-:-:S05]  /*1420*/  LOP3.LUT R2, R2, 0x38, RZ, 0xb8, !PT ;  /* 0x0000003802027812 */ /* 0x004fca00078eb8ff */
[----:B------:R2:W-:Y:S01]  /*1430*/  STS [UR8+0x34], R2 ;  /* 0x00003402ff007988 */ /* 0x0005e20008000808 */
[----:B------:R-:W-:Y:S05]  /*1440*/  @P3 BRA `(.L_x_48) ;  /* 0x0000000000203947 */ /* 0x000fea0003800000 */
[----:B--2---:R-:W2:Y:S01]  /*1450*/  LDS R2, [UR8+0x8] ;  /* 0x00000808ff027984 */ /* 0x004ea20008000800 */
[----:B------:R-:W-:-:S05]  /*1460*/  IMAD.MOV.U32 R3, RZ, RZ, 0x780 ;  /* 0x00000780ff037424 */ /* 0x000fca00078e00ff */
[----:B--2---:R-:W-:-:S05]  /*1470*/  LOP3.LUT R2, R2, 0x300, R3, 0xd8, !PT ;  /* 0x0000030002027812 */ /* 0x004fca00078ed803 */
[----:B------:R2:W-:Y:S02]  /*1480*/  STS [UR8+0x8], R2 ;  /* 0x00000802ff007988 */ /* 0x0005e40008000808 */
.L_x_47:
[----:B------:R-:W-:Y:S05]  /*1490*/  @P3 BRA `(.L_x_49) ;  /* 0x0000000000283947 */ /* 0x000fea0003800000 */
[----:B--23--:R-:W2:Y:S02]  /*14a0*/  LDS R2, [UR8+0x8] ;  /* 0x00000808ff027984 */ /* 0x00cea40008000800 */
[----:B--2---:R-:W-:-:S05]  /*14b0*/  LOP3.LUT R2, R2, 0x1800, RZ, 0xb8, !PT ;  /* 0x0000180002027812 */ /* 0x004fca00078eb8ff */
[----:B------:R3:W-:Y:S02]  /*14c0*/  STS [UR8+0x8], R2 ;  /* 0x00000802ff007988 */ /* 0x0007e40008000808 */
.L_x_48:
[----:B------:R-:W-:Y:S05]  /*14d0*/  @P3 BREAK.RELIABLE B4 ;  /* 0x0000000000043942 */ /* 0x000fea0003800100 */
[----:B------:R-:W-:Y:S05]  /*14e0*/  @P3 BRA `(.L_x_50) ;  /* 0x0000000000243947 */ /* 0x000fea0003800000 */
[----:B--23--:R-:W2:Y:S01]  /*14f0*/  LDS R2, [UR8+0x8] ;  /* 0x00000808ff027984 */ /* 0x00cea20008000800 */
[----:B------:R-:W-:-:S05]  /*1500*/  IMAD.MOV.U32 R3, RZ, RZ, 0x6000 ;  /* 0x00006000ff037424 */ /* 0x000fca00078e00ff */
[----:B--2---:R-:W-:-:S04]  /*1510*/  LOP3.LUT R2, R2, 0x6000, R3, 0xd8, !PT ;  /* 0x0000600002027812 */ /* 0x004fc800078ed803 */
[----:B------:R-:W-:-:S05]  /*1520*/  LOP3.LUT R2, R2, 0x400000, RZ, 0xb8, !PT ;  /* 0x0040000002027812 */ /* 0x000fca00078eb8ff */
[----:B------:R2:W-:Y:S02]  /*1530*/  STS [UR8+0x8], R2 ;  /* 0x00000802ff007988 */ /* 0x0005e40008000808 */
.L_x_49:
[----:B------:R-:W-:Y:S05]  /*1540*/  BSYNC.RELIABLE B4 ;  /* 0x0000000000047941 */ /* 0x000fea0003800100 */
.L_x_46:
[----:B--23--:R-:W2:Y:S02]  /*1550*/  @!P3 LDS R2, [UR8+0x8] ;  /* 0x00000808ff02b984 */ /* 0x00cea40008000800 */
[----:B--2---:R-:W-:-:S05]  /*1560*/  @!P3 LOP3.LUT R2, R2, 0x8000, RZ, 0xb8, !PT ;  /* 0x000080000202b812 */ /* 0x004fca00078eb8ff */
[----:B------:R2:W-:Y:S02]  /*1570*/  @!P3 STS [UR8+0x8], R2 ;  /* 0x00000802ff00b988 */ /* 0x0005e40008000808 */
.L_x_50:
[----:B------:R-:W-:Y:S05]  /*1580*/  BSYNC.RECONVERGENT B5 ;  /* 0x0000000000057941 */ /* 0x000fea0003800200 */
.L_x_45:
[----:B------:R-:W-:Y:S05]  /*1590*/  WARPSYNC.ALL ;  /* 0x0000000000007948 */ /* 0x000fea0003800000 */
[----:B------:R-:W-:Y:S01]  /*15a0*/  NOP ;  /* 0x0000000000007918 */ /* 0x000fe20000000000 */
[----:B------:R-:W-:-:S04]  /*15b0*/  UIADD3 UR4, UPT, UPT, UR4, 0x100, URZ ;  /* 0x0000010004047890 */ /* 0x000fc8000fffe0ff */
[----:B------:R-:W-:-:S04]  /*15c0*/  UIADD3 UR20, UP0, UPT, UR4, UR20, URZ ;  /* 0x0000001404147290 */ /* 0x000fc8000ff1e0ff */
[----:B------:R-:W-:Y:S01]  /*15d0*/  ULEA.HI.X.SX32 UR21, UR4, UR21, 0x1, UP0 ;  /* 0x0000001504157291 */ /* 0x000fe200080f0eff */
[----:B------:R-:W-:Y:S11]  /*15e0*/  @P0 BRA `(.L_x_51) ;  /* 0x0000000000300947 */ /* 0x000ff60003800000 */
[----:B--23--:R-:W2:Y:S01]  /*15f0*/  S2R R2, SR_LANEID ;  /* 0x0000000000027919 */ /* 0x00cea20000000000 */
[----:B------:R-:W-:Y:S05]  /*1600*/  WARPSYNC.ALL ;  /* 0x0000000000007948 */ /* 0x000fea0003800000 */
[----:B------:R-:W-:Y:S01]  /*1610*/  NOP ;  /* 0x0000000000007918 */ /* 0x000fe20000000000 */
[----:B--2-4-:R-:W-:-:S05]  /*1620*/  IMAD.SHL.U32 R4, R2, 0x4, RZ ;  /* 0x0000000402047824 */ /* 0x014fca00078e00ff */
[----:B------:R-:W2:Y:S01]  /*1630*/  LDS R5, [R4+UR8] ;  /* 0x0000000804057984 */ /* 0x000ea20008000800 */
[----:B------:R-:W-:-:S05]  /*1640*/  IADD3 R2, P1, PT, R4, UR20, RZ ;  /* 0x0000001404027c10 */ /* 0x000fca000ff3e0ff */
[----:B------:R-:W-:-:S05]  /*1650*/  IMAD.X R3, RZ, RZ, UR21, P1 ;  /* 0x00000015ff037e24 */ /* 0x000fca00088e06ff */
[----:B--2---:R2:W3:Y:S01]  /*1660*/  ATOMG.E.EXCH.STRONG.GPU PT, RZ, [R2], R5 ;  /* 0x0000000502ff73a8 */ /* 0x0044e200041ee100 */
[----:B------:R-:W-:-:S04]  /*1670*/  DEPBAR {5,4,3,2,1,0} ;  /* 0x0000003f0000791a */ /* 0x000fc80000000000 */
[----:B------:R-:W4:Y:S02]  /*1680*/  CCTL.E.C.LDCU.IV.DEEP [UR20] ;  /* 0x0000000014007540 */ /* 0x000f240009c08000 */
[----:B----4-:R2:W-:Y:S01]  /*1690*/  UTMACCTL.IV [UR20] ;  /* 0x00000000140079b9 */ /* 0x0105e20008000000 */
[----:B------:R-:W-:Y:S01]  /*16a0*/  NOP ;  /* 0x0000000000007918 */ /* 0x000fe20000000000 */
.L_x_51:
[----:B------:R-:W-:Y:S05]  /*16b0*/  @P0 BRA `(.L_x_52) ;  /* 0x00000000000c0947 */ /* 0x000fea0003800000 */
[----:B------:R0:W-:Y:S01]  /*16c0*/  UTMACMDFLUSH ;  /* 0x00000000000079b7 */ /* 0x0001e20000000000 */
[----:B------:R-:W-:Y:S05]  /*16d0*/  @P0 BRA `(.L_x_52) ;  /* 0x0000000000040947 */ /* 0x000fea0003800000 */
[----:B------:R-:W-:-:S04]  /*16e0*/  DEPBAR.LE SB0, 0x0 ;  /* 0x000080000000791a */ /* 0x000fc80000000000 */
.L_x_52:
[----:B------:R-:W-:Y:S05]  /*16f0*/  WARPSYNC.ALL ;  /* 0x0000000000007948 */ /* 0x000fea0003800000 */
[----:B------:R-:W-:Y:S01]  /*1700*/  NOP ;  /* 0x0000000000007918 */ /* 0x000fe20000000000 */
[----:B---3--:R-:W-:Y:S01]  /*1710*/  BAR.SYNC.DEFER_BLOCKING 0x0 ;  /* 0x0000000000007b1d */ /* 0x008fe20000010000 */
[----:B--2---:R-:W-:Y:S01]  /*1720*/  SHF.R.U32.HI R2, RZ, 0x5, R0 ;  /* 0x00000005ff027819 */ /* 0x004fe20000011600 */
[----:B------:R-:W-:-:S03]  /*1730*/  UIADD3 UR12, UPT, UPT, UR8, 0xc020, URZ ;  /* 0x0000c020080c7890 */ /* 0x000fc6000fffe0ff */
[----:B------:R-:W-:Y:S01]  /*1740*/  R2UR UR22, R2 ;  /* 0x00000000021672ca */ /* 0x000fe200000e0000 */
[----:B------:R-:W-:Y:S01]  /*1750*/  VOTEU.ALL UP0, P3 ;  /* 0x0000000000ff7886 */ /* 0x000fe20001800000 */
[----:B------:R-:W-:Y:S01]  /*1760*/  UMOV UR4, 0x1 ;  /* 0x0000000100047882 */ /* 0x000fe20000000000 */
[----:B------:R-:W-:Y:S01]  /*1770*/  VOTEU.ALL UP1, P3 ;  /* 0x0000000000ff7886 */ /* 0x000fe20001820000 */
[----:B------:R-:W-:Y:S02]  /*1780*/  BSSY.RECONVERGENT B5, `(.L_x_53) ;  /* 0x0000018000057945 */ /* 0x000fe40003800200 */
[----:B------:R-:W-:-:S04]  /*1790*/  @!UP0 UIADD3 UR10, UPT, UPT, -UR4, 0x100000, URZ ;  /* 0x00100000040a8890 */ /* 0x000fc8000fffe1ff */
[----:B------:R-:W-:Y:S02]  /*17a0*/  @!UP0 USHF.L.U32 UR11, UR10, 0xb, URZ ;  /* 0x0000000b0a0b8899 */ /* 0x000fe400080006ff */
[----:B------:R-:W-:Y:S02]  /*17b0*/  @!UP0 USHF.L.U32 UR10, UR10, 0x1, URZ ;  /* 0x000000010a0a8899 */ /* 0x000fe400080006ff */
[----:B------:R-:W-:-:S04]  /*17c0*/  @!UP0 UIADD3 UR4, UPT, UPT, -UR4, 0x100000, URZ ;  /* 0x0010000004048890 */ /* 0x000fc8000fffe1ff */
[----:B------:R-:W-:Y:S02]  /*17d0*/  @!UP0 USHF.L.U32 UR5, UR4, 0xb, URZ ;  /* 0x0000000b04058899 */ /* 0x000fe400080006ff */
[----:B------:R-:W-:Y:S01]  /*17e0*/  @!UP0 USHF.L.U32 UR4, UR4, 0x1, URZ ;  /* 0x0000000104048899 */ /* 0x000fe200080006ff */
[----:B------:R-:W-:Y:S01]  /*17f0*/  VOTEU.ALL UP0, P3 ;  /* 0x0000000000ff7886 */ /* 0x000fe20001800000 */
[----:B------:R-:W2:Y:S04]  /*1800*/  FENCE.VIEW.ASYNC.S ;  /* 0x00000000000073c6 */ /* 0x000ea80000000000 */
[----:B--2---:R2:W3:Y:S06]  /*1810*/  @!UP0 SYNCS.EXCH.64 URZ, [UR8+0xc000], UR10 ;  /* 0x00c0000a08ff85b2 */ /* 0x0044ec0008000100 */
[----:B------:R2:W3:Y:S02]  /*1820*/  @!UP1 SYNCS.EXCH.64 URZ, [UR8+0xc020], UR4 ;  /* 0x00c0200408ff95b2 */ /* 0x0004e40008000100 */
[----:B---3--:R-:W-:Y:S06]  /*1830*/  BAR.SYNC.DEFER_BLOCKING 0x0 ;  /* 0x0000000000007b1d */ /* 0x008fec0000010000 */
[----:B------:R-:W-:Y:S05]  /*1840*/  @P3 BRA `(.L_x_54) ;  /* 0x00000000002c3947 */ /* 0x000fea0003800000 */
[----:B--2---:R-:W-:Y:S02]  /*1850*/  UMOV UR4, 0x1 ;  /* 0x0000000100047882 */ /* 0x004fe40000000000 */
[----:B------:R-:W-:-:S04]  /*1860*/  UIADD3 UR10, UPT, UPT, -UR4, 0x100000, URZ ;  /* 0x00100000040a7890 */ /* 0x000fc8000fffe1ff */
[----:B------:R-:W-:Y:S02]  /*1870*/  USHF.L.U32 UR11, UR10, 0xb, URZ ;  /* 0x0000000b0a0b7899 */ /* 0x000fe400080006ff */
[----:B------:R-:W-:Y:S02]  /*1880*/  USHF.L.U32 UR10, UR10, 0x1, URZ ;  /* 0x000000010a0a7899 */ /* 0x000fe400080006ff */
[----:B------:R-:W-:-:S04]  /*1890*/  UIADD3 UR4, UPT, UPT, -UR4, 0x100000, URZ ;  /* 0x0010000004047890 */ /* 0x000fc8000fffe1ff */
[----:B------:R-:W-:Y:S02]  /*18a0*/  USHF.L.U32 UR5, UR4, 0xb, URZ ;  /* 0x0000000b04057899 */ /* 0x000fe400080006ff */
[----:B------:R-:W-:Y:S01]  /*18b0*/  USHF.L.U32 UR4, UR4, 0x1, URZ ;  /* 0x0000000104047899 */ /* 0x000fe200080006ff */
[----:B------:R-:W2:Y:S03]  /*18c0*/  FENCE.VIEW.ASYNC.S ;  /* 0x00000000000073c6 */ /* 0x000ea60000000000 */
[----:B--2---:R3:W2:Y:S08]  /*18d0*/  SYNCS.EXCH.64 URZ, [UR8+0xc008], UR10 ;  /* 0x00c0080a08ff75b2 */ /* 0x0046b00008000100 */
[----:B------:R3:W4:Y:S02]  /*18e0*/  SYNCS.EXCH.64 URZ, [UR8+0xc028], UR4 ;  /* 0x00c0280408ff75b2 */ /* 0x0007240008000100 */
[----:B---3--:R-:W-:Y:S01]  /*18f0*/  NOP ;  /* 0x0000000000007918 */ /* 0x008fe20000000000 */
.L_x_54:
[----:B--2---:R-:W-:Y:S05]  /*1900*/  BSYNC.RECONVERGENT B5 ;  /* 0x0000000000057941 */ /* 0x004fea0003800200 */
.L_x_53:
[----:B----4-:R-:W-:Y:S06]  /*1910*/  BAR.SYNC.DEFER_BLOCKING 0x0 ;  /* 0x0000000000007b1d */ /* 0x010fec0000010000 */
[----:B------:R-:W-:Y:S04]  /*1920*/  BSSY.RECONVERGENT B5, `(.L_x_55) ;  /* 0x000000d000057945 */ /* 0x000fe80003800200 */
[----:B------:R-:W-:Y:S05]  /*1930*/  @P3 BRA `(.L_x_56) ;  /* 0x00000000002c3947 */ /* 0x000fea0003800000 */
[----:B------:R-:W-:Y:S02]  /*1940*/  UMOV UR4, 0x1 ;  /* 0x0000000100047882 */ /* 0x000fe40000000000 */
[----:B------:R-:W-:-:S04]  /*1950*/  UIADD3 UR10, UPT, UPT, -UR4, 0x100000, URZ ;  /* 0x00100000040a7890 */ /* 0x000fc8000fffe1ff */
[----:B------:R-:W-:Y:S02]  /*1960*/  USHF.L.U32 UR11, UR10, 0xb, URZ ;  /* 0x0000000b0a0b7899 */ /* 0x000fe400080006ff */
[----:B------:R-:W-:Y:S02]  /*1970*/  USHF.L.U32 UR10, UR10, 0x1, URZ ;  /* 0x000000010a0a7899 */ /* 0x000fe400080006ff */
[----:B------:R-:W-:-:S04]  /*1980*/  UIADD3 UR4, UPT, UPT, -UR4, 0x100000, URZ ;  /* 0x0010000004047890 */ /* 0x000fc8000fffe1ff */
[----:B------:R-:W-:Y:S02]  /*1990*/  USHF.L.U32 UR5, UR4, 0xb, URZ ;  /* 0x0000000b04057899 */ /* 0x000fe400080006ff */
[----:B------:R-:W-:Y:S01]  /*19a0*/  USHF.L.U32 UR4, UR4, 0x1, URZ ;  /* 0x0000000104047899 */ /* 0x000fe200080006ff */
[----:B------:R-:W2:Y:S03]  /*19b0*/  FENCE.VIEW.ASYNC.S ;  /* 0x00000000000073c6 */ /* 0x000ea60000000000 */
[----:B--2---:R2:W3:Y:S08]  /*19c0*/  SYNCS.EXCH.64 URZ, [UR8+0xc010], UR10 ;  /* 0x00c0100a08ff75b2 */ /* 0x0044f00008000100 */
[----:B------:R2:W4:Y:S01]  /*19d0*/  SYNCS.EXCH.64 URZ, [UR8+0xc030], UR4 ;  /* 0x00c0300408ff75b2 */ /* 0x0005220008000100 */
[----:B------:R-:W-:Y:S01]  /*19e0*/  NOP ;  /* 0x0000000000007918 */ /* 0x000fe20000000000 */
.L_x_56:
[----:B--2---:R-:W-:Y:S05]  /*19f0*/  BSYNC.RECONVERGENT B5 ;  /* 0x0000000000057941 */ /* 0x004fea0003800200 */
.L_x_55:
[----:B---34-:R-:W-:Y:S01]  /*1a00*/  BAR.SYNC.DEFER_BLOCKING 0x0 ;  /* 0x0000000000007b1d */ /* 0x018fe20000010000 */
[----:B------:R-:W-:Y:S01]  /*1a10*/  USHF.L.U32 UR15, UR7, 0x7, URZ ;  /* 0x00000007070f7899 */ /* 0x000fe200080006ff */
[----:B------:R-:W-:Y:S01]  /*1a20*/  ISETP.GE.AND P0, PT, R10, 0x1, PT ;  /* 0x000000010a00780c */ /* 0x000fe20003f06270 */
[----:B------:R-:W-:-:S03]  /*1a30*/  USHF.L.U32 UR19, UR9, 0x6, URZ ;  /* 0x0000000609137899 */ /* 0x000fc600080006ff */
        /* <DEDUP_REMOVED lines=13> */
.L_x_58:
[----:B--2---:R-:W-:Y:S05]  /*1b10*/  BSYNC.RECONVERGENT B5 ;  /* 0x0000000000057941 */ /* 0x004fea0003800200 */
.L_x_57:
[----:B------:R-:W-:Y:S05]  /*1b20*/  @!P0 BRA `(.L_x_59) ;  /* 0x0000000800148947 */ /* 0x000fea0003800000 */
[----:B---34-:R-:W-:Y:S01]  /*1b30*/  BAR.SYNC.DEFER_BLOCKING 0x0 ;  /* 0x0000000000007b1d */ /* 0x018fe20000010000 */
[----:B------:R-:W-:Y:S01]  /*1b40*/  @!P3 IMAD.MOV.U32 R2, RZ, RZ, 0x3000 ;  /* 0x00003000ff02b424 */ /* 0x000fe200078e00ff */
[----:B------:R-:W-:Y:S02]  /*1b50*/  ELECT P1, URZ, PT ;  /* 0x0000000000ff782f */ /* 0x000fe40003820000 */
[----:B------:R-:W-:Y:S02]  /*1b60*/  ELECT P0, URZ, PT ;  /* 0x0000000000ff782f */ /* 0x000fe40003800000 */
[C---:B------:R-:W-:Y:S01]  /*1b70*/  ISETP.LT.U32.AND P1, PT, R68.reuse, 0x20, P1 ;  /* 0x000000204400780c */ /* 0x040fe20000f21070 */
[----:B------:R-:W-:Y:S01]  /*1b80*/  UMOV UR11, UR15 ;  /* 0x0000000f000b7c82 */ /* 0x000fe20008000000 */
[----:B------:R-:W-:Y:S01]  /*1b90*/  ISETP.LT.U32.AND P0, PT, R68, 0x20, P0 ;  /* 0x000000204400780c */ /* 0x000fe20000701070 */
[----:B------:R-:W-:-:S10]  /*1ba0*/  UIADD3 UR16, UPT, UPT, UR8, 0x8000, URZ ;  /* 0x0000800008107890 */ /* 0x000fd4000fffe0ff */
[----:B------:R-:W-:Y:S01]  /*1bb0*/  VOTEU.ANY UP0, P1 ;  /* 0x0000000000ff7886 */ /* 0x000fe20000800100 */
[----:B------:R-:W-:Y:S01]  /*1bc0*/  VOTEU.ANY UP2, P1 ;  /* 0x0000000000ff7886 */ /* 0x000fe20000840100 */
[----:B------:R-:W-:Y:S01]  /*1bd0*/  VOTEU.ANY UP1, P0 ;  /* 0x0000000000ff7886 */ /* 0x000fe20000020100 */
[----:B------:R-:W-:Y:S01]  /*1be0*/  VOTEU.ANY UP3, P0 ;  /* 0x0000000000ff7886 */ /* 0x000fe20000060100 */
[----:B------:R2:W-:Y:S01]  /*1bf0*/  @!P3 SYNCS.ARRIVE.TRANS64 RZ, [UR8+0xc000], R2 ;  /* 0x00c00002ffffb9a7 */ /* 0x0005e20008000008 */
[----:B------:R3:W-:Y:S06]  /*1c00*/  MEMBAR.ALL.CTA ;  /* 0x0000000000007992 */ /* 0x0007ec0000008000 */
[----:B---3--:R-:W3:Y:S01]  /*1c10*/  FENCE.VIEW.ASYNC.S ;  /* 0x00000000000073c6 */ /* 0x008ee20000000000 */
[----:B------:R-:W-:Y:S01]  /*1c20*/  @UP0 UIADD3 UR9, UPT, UPT, UR8, 0xc000, URZ ;  /* 0x0000c00008090890 */ /* 0x000fe2000fffe0ff */
[----:B------:R-:W-:Y:S01]  /*1c30*/  @UP0 UMOV UR10, URZ ;  /* 0x000000ff000a0c82 */ /* 0x000fe20008000000 */
[----:B------:R-:W-:Y:S01]  /*1c40*/  @UP1 UIADD3 UR17, UPT, UPT, UR8, 0xc000, URZ ;  /* 0x0000c00008111890 */ /* 0x000fe2000fffe0ff */
[----:B------:R-:W-:Y:S01]  /*1c50*/  @UP1 UMOV UR18, URZ ;  /* 0x000000ff00121c82 */ /* 0x000fe20008000000 */
[----:B------:R-:W-:Y:S01]  /*1c60*/  UISETP.NE.U32.AND UP0, UPT, UR22, URZ, UPT ;  /* 0x000000ff1600728c */ /* 0x000fe2000bf05070 */
[----:B---3--:R-:W-:Y:S06]  /*1c70*/  BAR.SYNC.DEFER_BLOCKING 0x0 ;  /* 0x0000000000007b1d */ /* 0x008fec0000010000 */
[----:B------:R2:W-:Y:S02]  /*1c80*/  @UP2 UTMALDG.2D [UR8], [UR24] ;  /* 0x00000008180025b4 */ /* 0x0005e40008008000 */
[----:B------:R-:W-:Y:S06]  /*1c90*/  BAR.SYNC.DEFER_BLOCKING 0x0 ;  /* 0x0000000000007b1d */ /* 0x000fec0000010000 */
[----:B------:R2:W-:Y:S02]  /*1ca0*/  @UP3 UTMALDG.2D [UR16], [UR26] ;  /* 0x000000101a0035b4 */ /* 0x0005e40008008000 */
[----:B------:R-:W-:Y:S06]  /*1cb0*/  BAR.SYNC.DEFER_BLOCKING 0x0 ;  /* 0x0000000000007b1d */ /* 0x000fec0000010000 */
[----:B------:R-:W3:Y:S02]  /*1cc0*/  SYNCS.PHASECHK.TRANS64.TRYWAIT P0, [UR8+0xc000], RZ ;  /* 0x00c000ffff0075a7 */ /* 0x000ee40008001108 */
[----:B--23--:R-:W-:Y:S05]  /*1cd0*/  @!P0 BRA `(.L_x_60) ;  /* 0x0000000c00cc8947 */ /* 0x00cfea0003800000 */
.L_x_78:
[----:B------:R-:W-:Y:S05]  /*1ce0*/  BRA.U UP0, `(.L_x_61) ;  /* 0x00000001004c7547 */ /* 0x000fea000b800000 */
[----:B------:R-:W-:Y:S02]  /*1cf0*/  USHF.R.U32.HI UR4, URZ, 0x4, UR8 ;  /* 0x00000004ff047899 */ /* 0x000fe40008011608 */
[----:B------:R-:W-:Y:S02]  /*1d00*/  USHF.R.U32.HI UR6, URZ, 0x4, UR16 ;  /* 0x00000004ff067899 */ /* 0x000fe40008011610 */
[----:B------:R-:W-:Y:S02]  /*1d10*/  USGXT.U32 UR4, UR4, 0xe ;  /* 0x0000000e0404789a */ /* 0x000fe40008000000 */
[----:B------:R-:W-:Y:S01]  /*1d20*/  USGXT.U32 UR6, UR6, 0xe ;  /* 0x0000000e0606789a */ /* 0x000fe20008000000 */
[----:B------:R-:W-:Y:S01]  /*1d30*/  UMOV UR10, 0xfffffffe ;  /* 0xfffffffe000a7882 */ /* 0x000fe20000000000 */
[----:B------:R-:W-:Y:S01]  /*1d40*/  UMOV UR11, 0x7fffbfdf ;  /* 0x7fffbfdf000b7882 */ /* 0x000fe20000000000 */
[----:B------:R-:W-:Y:S01]  /*1d50*/  UMOV UR5, URZ ;  /* 0x000000ff00057c82 */ /* 0x000fe20008000000 */
[----:B------:R-:W-:Y:S01]  /*1d60*/  UMOV UR7, URZ ;  /* 0x000000ff00077c82 */ /* 0x000fe20008000000 */
[----:B------:R-:W-:-:S02]  /*1d70*/  UIADD3.64 UR16, UPT, UPT, UR4, -UR10, URZ ;  /* 0x8000000a04107297 */ /* 0x000fc4000fffe0ff */
[----:B------:R-:W-:Y:S01]  /*1d80*/  UIADD3.64 UR10, UPT, UPT, UR6, -UR10, URZ ;  /* 0x8000000a060a7297 */ /* 0x000fe2000fffe0ff */
[----:B------:R-:W-:Y:S01]  /*1d90*/  UMOV UR28, 0x0 ;  /* 0x00000000001c7882 */ /* 0x000fe20000000000 */
[----:B------:R-:W-:Y:S01]  /*1da0*/  UMOV UR29, 0x8100010 ;  /* 0x08100010001d7882 */ /* 0x000fe20000000000 */
[----:B------:R-:W-:Y:S01]  /*1db0*/  UMOV UR5, 0x80004020 ;  /* 0x8000402000057882 */ /* 0x000fe20000000000 */
[----:B------:R-:W-:Y:S01]  /*1dc0*/  UMOV UR7, 0x80004020 ;  /* 0x8000402000077882 */ /* 0x000fe20000000000 */
[----:B------:R-:W-:Y:S01]  /*1dd0*/  UMOV UR30, 0x0 ;  /* 0x00000000001e7882 */ /* 0x000fe20000000000 */
[----:B------:R-:W-:Y:S01]  /*1de0*/  UMOV UR31, 0x8100010 ;  /* 0x08100010001f7882 */ /* 0x000fe20000000000 */
[----:B------:R2:W-:Y:S02]  /*1df0*/  UTCHMMA gdesc[UR4], gdesc[UR6], tmem[UR23], tmem[UR28], idesc[UR29], !UPT ;  /* 0x00ff1c06040075ea */ /* 0x0005e4000f800017 */
[----:B------:R2:W-:Y:S01]  /*1e00*/  UTCHMMA gdesc[UR16], gdesc[UR10], tmem[UR23], tmem[UR30], idesc[UR31], UPT ;  /* 0x00ff1e0a100075ea */ /* 0x0005e2000b800017 */
[----:B------:R-:W-:-:S02]  /*1e10*/  NOP ;  /* 0x0000000000007918 */ /* 0x000fc40000000000 */
.L_x_61:
[----:B------:R-:W-:Y:S01]  /*1e20*/  ELECT P0, URZ, PT ;  /* 0x0000000000ff782f */ /* 0x000fe20003800000 */
[----:B--2---:R-:W-:Y:S01]  /*1e30*/  UMOV UR4, UR12 ;  /* 0x0000000c00047c82 */ /* 0x004fe20008000000 */
[----:B------:R-:W-:Y:S02]  /*1e40*/  UMOV UR5, URZ ;  /* 0x000000ff00057c82 */ /* 0x000fe40008000000 */
[----:B------:R-:W-:-:S13]  /*1e50*/  ISETP.LT.U32.AND P0, PT, R68, 0x20, P0 ;  /* 0x000000204400780c */ /* 0x000fda0000701070 */
[----:B------:R-:W-:Y:S01]  /*1e60*/  VOTEU.ANY UP0, P0 ;  /* 0x0000000000ff7886 */ /* 0x000fe20000000100 */
[----:B------:R-:W-:Y:S01]  /*1e70*/  VOTEU.ANY UP1, P0 ;  /* 0x0000000000ff7886 */ /* 0x000fe20000020100 */
[----:B------:R-:W-:-:S03]  /*1e80*/  ISETP.GE.U32.AND P0, PT, R10, 0x21, PT ;  /* 0x000000210a00780c */ /* 0x000fc60003f06070 */
[----:B------:R-:W-:Y:S02]  /*1e90*/  @UP0 UMOV UR4, UR4 ;  /* 0x0000000400040c82 */ /* 0x000fe40008000000 */
[----:B------:R2:W-:Y:S01]  /*1ea0*/  @UP1 UTCBAR [UR4], URZ ;  /* 0x000000ff040013e9 */ /* 0x0005e200080000ff */
[----:B------:R-:W-:Y:S06]  /*1eb0*/  BAR.SYNC.DEFER_BLOCKING 0x0 ;  /* 0x0000000000007b1d */ /* 0x000fec0000010000 */
[----:B------:R-:W3:Y:S02]  /*1ec0*/  SYNCS.PHASECHK.TRANS64.TRYWAIT P1, [UR8+0xc020], RZ ;  /* 0x00c020ffff0075a7 */ /* 0x000ee40008021108 */
[----:B--23--:R-:W-:Y:S05]  /*1ed0*/  @!P1 BRA `(.L_x_62) ;  /* 0x0000000c00589947 */ /* 0x00cfea0003800000 */
.L_x_79:
[----:B------:R-:W-:Y:S01]  /*1ee0*/  UMOV UR4, URZ ;  /* 0x000000ff00047c82 */ /* 0x000fe20008000000 */
[----:B------:R-:W-:Y:S05]  /*1ef0*/  @!P0 BRA `(.L_x_59) ;  /* 0x0000000400208947 */ /* 0x000fea0003800000 */
[----:B------:R-:W2:Y:S01]  /*1f00*/  LDCU UR29, c[0x0][0x3a0] ;  /* 0x00007400ff1d77ac */ /* 0x000ea20008000800 */
[----:B------:R-:W-:Y:S01]  /*1f10*/  UMOV UR9, 0x1 ;  /* 0x0000000100097882 */ /* 0x000fe20000000000 */
[----:B------:R-:W-:-:S05]  /*1f20*/  UMOV UR14, 0x20 ;  /* 0x00000020000e7882 */ /* 0x000fca0000000000 */
.L_x_66:
[----:B------:R-:W-:Y:S01]  /*1f30*/  BAR.SYNC.DEFER_BLOCKING 0x0 ;  /* 0x0000000000007b1d */ /* 0x000fe20000010000 */
[----:B------:R-:W-:Y:S01]  /*1f40*/  ULEA UR28, UR9, UR8, 0x3 ;  /* 0x00000008091c7291 */ /* 0x000fe2000f8e18ff */
[----:B------:R-:W-:Y:S01]  /*1f50*/  @!P3 IMAD.MOV.U32 R2, RZ, RZ, 0x3000 ;  /* 0x00003000ff02b424 */ /* 0x000fe200078e00ff */
[----:B------:R-:W-:Y:S01]  /*1f60*/  ELECT P1, URZ, PT ;  /* 0x0000000000ff782f */ /* 0x000fe20003820000 */
[----:B------:R-:W-:-:S03]  /*1f70*/  ULEA UR12, UR9, UR8, 0xd ;  /* 0x00000008090c7291 */ /* 0x000fc6000f8e68ff */
[----:B------:R-:W-:Y:S02]  /*1f80*/  ISETP.LT.U32.AND P1, PT, R68, 0x20, P1 ;  /* 0x000000204400780c */ /* 0x000fe40000f21070 */
[----:B------:R-:W-:Y:S01]  /*1f90*/  ELECT P0, URZ, PT ;  /* 0x0000000000ff782f */ /* 0x000fe20003800000 */
[----:B------:R-:W-:-:S03]  /*1fa0*/  ULEA UR16, UR9, UR8, 0xc ;  /* 0x0000000809107291 */ /* 0x000fc6000f8e60ff */
[----:B------:R-:W-:Y:S01]  /*1fb0*/  ISETP.LT.U32.AND P0, PT, R68, 0x20, P0 ;  /* 0x000000204400780c */ /* 0x000fe20000701070 */
[----:B------:R-:W-:Y:S01]  /*1fc0*/  UMOV UR18, UR14 ;  /* 0x0000000e00127c82 */ /* 0x000fe20008000000 */
[----:B------:R-:W-:Y:S02]  /*1fd0*/  UIADD3 UR16, UPT, UPT, UR16, 0x8000, URZ ;  /* 0x0000800010107890 */ /* 0x000fe4000fffe0ff */
[----:B------:R-:W-:-:S03]  /*1fe0*/  USHF.L.U32 UR5, UR4, 0x1f, URZ ;  /* 0x0000001f04057899 */ /* 0x000fc600080006ff */
[----:B------:R-:W-:Y:S01]  /*1ff0*/  VOTEU.ANY UP0, P1 ;  /* 0x0000000000ff7886 */ /* 0x000fe20000800100 */
[----:B------:R3:W-:Y:S01]  /*2000*/  @!P3 SYNCS.ARRIVE.TRANS64 RZ, [UR28+0xc000], R2 ;  /* 0x00c00002ffffb9a7 */ /* 0x0007e2000800001c */
[----:B------:R4:W-:Y:S06]  /*2010*/  MEMBAR.ALL.CTA ;  /* 0x0000000000007992 */ /* 0x0009ec0000008000 */
[----:B----4-:R-:W4:Y:S01]  /*2020*/  FENCE.VIEW.ASYNC.S ;  /* 0x00000000000073c6 */ /* 0x010f220000000000 */
[----:B------:R-:W-:Y:S01]  /*2030*/  @UP0 UIADD3 UR13, UPT, UPT, UR28, 0xc000, URZ ;  /* 0x0000c0001c0d0890 */ /* 0x000fe2000fffe0ff */
[----:B----4-:R-:W-:Y:S01]  /*2040*/  VOTEU.ANY UP0, P1 ;  /* 0x0000000000ff7886 */ /* 0x010fe20000800100 */
[----:B------:R-:W-:Y:S01]  /*2050*/  VOTEU.ANY UP1, P0 ;  /* 0x0000000000ff7886 */ /* 0x000fe20000020100 */
[----:B---3--:R-:W-:-:S04]  /*2060*/  IMAD.U32 R2, RZ, RZ, UR5 ;  /* 0x00000005ff027e24 */ /* 0x008fc8000f8e00ff */
[----:B------:R-:W-:Y:S01]  /*2070*/  @UP1 UIADD3 UR17, UPT, UPT, UR28, 0xc000, URZ ;  /* 0x0000c0001c111890 */ /* 0x000fe2000fffe0ff */
[----:B------:R-:W-:Y:S01]  /*2080*/  VOTEU.ANY UP1, P0 ;  /* 0x0000000000ff7886 */ /* 0x000fe20000020100 */
[----:B------:R-:W-:Y:S06]  /*2090*/  BAR.SYNC.DEFER_BLOCKING 0x0 ;  /* 0x0000000000007b1d */ /* 0x000fec0000010000 */
[----:B------:R3:W-:Y:S01]  /*20a0*/  @UP0 UTMALDG.2D [UR12], [UR24] ;  /* 0x0000000c180005b4 */ /* 0x0007e20008008000 */
[----:B------:R-:W-:Y:S01]  /*20b0*/  UISETP.NE.U32.AND UP0, UPT, UR22, URZ, UPT ;  /* 0x000000ff1600728c */ /* 0x000fe2000bf05070 */
[----:B------:R-:W-:Y:S06]  /*20c0*/  BAR.SYNC.DEFER_BLOCKING 0x0 ;  /* 0x0000000000007b1d */ /* 0x000fec0000010000 */
[----:B------:R3:W-:Y:S02]  /*20d0*/  @UP1 UTMALDG.2D [UR16], [UR26] ;  /* 0x000000101a0015b4 */ /* 0x0007e40008008000 */
[----:B------:R-:W-:Y:S06]  /*20e0*/  BAR.SYNC.DEFER_BLOCKING 0x0 ;  /* 0x0000000000007b1d */ /* 0x000fec0000010000 */
[----:B------:R-:W4:Y:S02]  /*20f0*/  SYNCS.PHASECHK.TRANS64.TRYWAIT P0, [UR28+0xc000], R2 ;  /* 0x00c00002ff0075a7 */ /* 0x000f24000800111c */
[----:B---34-:R-:W-:Y:S05]  /*2100*/  @!P0 BRA `(.L_x_63) ;  /* 0x0000000800d88947 */ /* 0x018fea0003800000 */
.L_x_80:
[----:B------:R-:W-:Y:S05]  /*2110*/  BRA.U UP0, `(.L_x_64) ;  /* 0x00000001004c7547 */ /* 0x000fea000b800000 */
[----:B------:R-:W-:Y:S02]  /*2120*/  USHF.R.U32.HI UR10, URZ, 0x4, UR12 ;  /* 0x00000004ff0a7899 */ /* 0x000fe4000801160c */
[----:B------:R-:W-:Y:S02]  /*2130*/  USHF.R.U32.HI UR12, URZ, 0x4, UR16 ;  /* 0x00000004ff0c7899 */ /* 0x000fe40008011610 */
[----:B------:R-:W-:Y:S02]  /*2140*/  USGXT.U32 UR10, UR10, 0xe ;  /* 0x0000000e0a0a789a */ /* 0x000fe40008000000 */
[----:B------:R-:W-:Y:S02]  /*2150*/  USGXT.U32 UR12, UR12, 0xe ;  /* 0x0000000e0c0c789a */ /* 0x000fe40008000000 */
[----:B------:R-:W-:Y:S02]  /*2160*/  UIADD3 UR16, UP0, UPT, UR10, 0x2, URZ ;  /* 0x000000020a107890 */ /* 0x000fe4000ff1e0ff */
[----:B------:R-:W-:Y:S01]  /*2170*/  UIADD3 UR30, UP1, UPT, UR12, 0x2, URZ ;  /* 0x000000020c1e7890 */ /* 0x000fe2000ff3e0ff */
[----:B------:R-:W-:Y:S01]  /*2180*/  UMOV UR5, URZ ;  /* 0x000000ff00057c82 */ /* 0x000fe20008000000 */
[----:B------:R-:W-:Y:S01]  /*2190*/  UMOV UR6, URZ ;  /* 0x000000ff00067c82 */ /* 0x000fe20008000000 */
[----:B------:R-:W-:-:S02]  /*21a0*/  UIADD3.X UR17, UPT, UPT, UR5, -0x7fffbfe0, URZ, UP0, !UPT ;  /* 0x8000402005117890 */ /* 0x000fc400087fe4ff */
[----:B------:R-:W-:Y:S01]  /*21b0*/  UIADD3.X UR31, UPT, UPT, UR6, -0x7fffbfe0, URZ, UP1, !UPT ;  /* 0x80004020061f7890 */ /* 0x000fe20008ffe4ff */
[----:B------:R-:W-:Y:S01]  /*21c0*/  UMOV UR32, 0x0 ;  /* 0x0000000000207882 */ /* 0x000fe20000000000 */
[----:B------:R-:W-:Y:S01]  /*21d0*/  UMOV UR33, 0x8100010 ;  /* 0x0810001000217882 */ /* 0x000fe20000000000 */
[----:B------:R-:W-:Y:S01]  /*21e0*/  UMOV UR11, 0x80004020 ;  /* 0x80004020000b7882 */ /* 0x000fe20000000000 */
[----:B------:R-:W-:Y:S01]  /*21f0*/  UMOV UR13, 0x80004020 ;  /* 0x80004020000d7882 */ /* 0x000fe20000000000 */
[----:B------:R-:W-:Y:S01]  /*2200*/  UMOV UR6, 0x0 ;  /* 0x0000000000067882 */ /* 0x000fe20000000000 */
[----:B------:R-:W-:Y:S01]  /*2210*/  UMOV UR7, 0x8100010 ;  /* 0x0810001000077882 */ /* 0x000fe20000000000 */
[----:B------:R3:W-:Y:S02]  /*2220*/  UTCHMMA gdesc[UR10], gdesc[UR12], tmem[UR23], tmem[UR32], idesc[UR33], UPT ;  /* 0x00ff200c0a0075ea */ /* 0x0007e4000b800017 */
[----:B------:R3:W-:Y:S01]  /*2230*/  UTCHMMA gdesc[UR16], gdesc[UR30], tmem[UR23], tmem[UR6], idesc[UR7], UPT ;  /* 0x00ff061e100075ea */ /* 0x0007e2000b800017 */
[----:B------:R-:W-:-:S02]  /*2240*/  NOP ;  /* 0x0000000000007918 */ /* 0x000fc40000000000 */
.L_x_64:
[----:B------:R-:W-:Y:S01]  /*2250*/  ELECT P0, URZ, PT ;  /* 0x0000000000ff782f */ /* 0x000fe20003800000 */
[----:B---3--:R-:W-:-:S03]  /*2260*/  UIADD3 UR6, UPT, UPT, UR28, 0xc020, URZ ;  /* 0x0000c0201c067890 */ /* 0x008fc6000fffe0ff */
[----:B------:R-:W-:Y:S01]  /*2270*/  ISETP.LT.U32.AND P0, PT, R68, 0x20, P0 ;  /* 0x000000204400780c */ /* 0x000fe20000701070 */
[----:B------:R-:W-:-:S12]  /*2280*/  UMOV UR7, URZ ;  /* 0x000000ff00077c82 */ /* 0x000fd80008000000 */
[----:B------:R-:W-:Y:S01]  /*2290*/  VOTEU.ANY UP0, P0 ;  /* 0x0000000000ff7886 */ /* 0x000fe20000000100 */
[----:B------:R-:W-:-:S04]  /*22a0*/  VOTEU.ANY UP1, P0 ;  /* 0x0000000000ff7886 */ /* 0x000fc80000020100 */
[----:B------:R-:W-:Y:S02]  /*22b0*/  @UP0 UMOV UR6, UR6 ;  /* 0x0000000600060c82 */ /* 0x000fe40008000000 */
[----:B------:R3:W-:Y:S01]  /*22c0*/  @UP1 UTCBAR [UR6], URZ ;  /* 0x000000ff060013e9 */ /* 0x0007e200080000ff */
[----:B------:R-:W-:Y:S06]  /*22d0*/  BAR.SYNC.DEFER_BLOCKING 0x0 ;  /* 0x0000000000007b1d */ /* 0x000fec0000010000 */
[----:B------:R-:W4:Y:S02]  /*22e0*/  SYNCS.PHASECHK.TRANS64.TRYWAIT P0, [UR28+0xc020], R2 ;  /* 0x00c02002ff0075a7 */ /* 0x000f24000800111c */
[----:B---34-:R-:W-:Y:S05]  /*22f0*/  @!P0 BRA `(.L_x_65) ;  /* 0x0000000800688947 */ /* 0x018fea0003800000 */
.L_x_81:
[----:B------:R-:W-:Y:S02]  /*2300*/  UIADD3 UR9, UPT, UPT, UR9, 0x1, URZ ;  /* 0x0000000109097890 */ /* 0x000fe4000fffe0ff */
[----:B------:R-:W-:Y:S02]  /*2310*/  UIADD3 UR14, UPT, UPT, UR14, 0x20, URZ ;  /* 0x000000200e0e7890 */ /* 0x000fe4000fffe0ff */
[----:B------:R-:W-:-:S04]  /*2320*/  UISETP.NE.U32.AND UP0, UPT, UR9, 0x4, UPT ;  /* 0x000000040900788c */ /* 0x000fc8000bf05070 */
[----:B------:R-:W-:Y:S02]  /*2330*/  USEL UR5, URZ, 0x1, UP0 ;  /* 0x00000001ff057887 */ /* 0x000fe40008000000 */
[----:B------:R-:W-:Y:S02]  /*2340*/  USEL UR9, UR9, URZ, UP0 ;  /* 0x000000ff09097287 */ /* 0x000fe40008000000 */
[----:B--2---:R-:W-:Y:S02]  /*2350*/  UISETP.GE.AND UP0, UPT, UR14, UR29, UPT ;  /* 0x0000001d0e00728c */ /* 0x004fe4000bf06270 */
[----:B------:R-:W-:-:S07]  /*2360*/  ULOP3.LUT UR4, UR4, UR5, URZ, 0x3c, !UPT ;  /* 0x0000000504047292 */ /* 0x000fce000f8e3cff */
[----:B------:R-:W-:Y:S05]  /*2370*/  BRA.U !UP0, `(.L_x_66) ;  /* 0xfffffff908ec7547 */ /* 0x000fea000b83ffff */
.L_x_59:
[----:B---34-:R-:W-:Y:S06]  /*2380*/  BAR.SYNC.DEFER_BLOCKING 0x0 ;  /* 0x0000000000007b1d */ /* 0x018fec0000010000 */
[----:B------:R-:W-:Y:S04]  /*2390*/  BSSY.RECONVERGENT B5, `(.L_x_67) ;  /* 0x0000004000057945 */ /* 0x000fe80003800200 */
[----:B------:R-:W-:Y:S05]  /*23a0*/  @P3 BRA `(.L_x_68) ;  /* 0x0000000000083947 */ /* 0x000fea0003800000 */
[----:B------:R-:W2:Y:S02]  /*23b0*/  SYNCS.CCTL.IV [UR8+0xc000] ;  /* 0x00c00000ff0079b1 */ /* 0x000ea40008000008 */
[----:B--2---:R-:W2:Y:S02]  /*23c0*/  SYNCS.CCTL.IV [UR8+0xc020] ;  /* 0x00c02000ff0079b1 */ /* 0x004ea40008000008 */
.L_x_68:
[----:B------:R-:W-:Y:S05]  /*23d0*/  BSYNC.RECONVERGENT B5 ;  /* 0x0000000000057941 */ /* 0x000fea0003800200 */
.L_x_67:
[----:B--2---:R-:W-:Y:S06]  /*23e0*/  BAR.SYNC.DEFER_BLOCKING 0x0 ;  /* 0x0000000000007b1d */ /* 0x004fec0000010000 */
[----:B------:R-:W-:Y:S04]  /*23f0*/  BSSY.RECONVERGENT B5, `(.L_x_69) ;  /* 0x0000004000057945 */ /* 0x000fe80003800200 */
[----:B------:R-:W-:Y:S05]  /*2400*/  @P3 BRA `(.L_x_70) ;  /* 0x0000000000083947 */ /* 0x000fea0003800000 */
[----:B------:R-:W2:Y:S02]  /*2410*/  SYNCS.CCTL.IV [UR8+0xc008] ;  /* 0x00c00800ff0079b1 */ /* 0x000ea40008000008 */
[----:B--2---:R-:W2:Y:S02]  /*2420*/  SYNCS.CCTL.IV [UR8+0xc028] ;  /* 0x00c02800ff0079b1 */ /* 0x004ea40008000008 */
.L_x_70:
[----:B------:R-:W-:Y:S05]  /*2430*/  BSYNC.RECONVERGENT B5 ;  /* 0x0000000000057941 */ /* 0x000fea0003800200 */
.L_x_69:
[----:B--2---:R-:W-:Y:S06]  /*2440*/  BAR.SYNC.DEFER_BLOCKING 0x0 ;  /* 0x0000000000007b1d */ /* 0x004fec0000010000 */
[----:B------:R-:W-:Y:S04]  /*2450*/  BSSY.RECONVERGENT B5, `(.L_x_71) ;  /* 0x0000004000057945 */ /* 0x000fe80003800200 */
[----:B------:R-:W-:Y:S05]  /*2460*/  @P3 BRA `(.L_x_72) ;  /* 0x0000000000083947 */ /* 0x000fea0003800000 */
[----:B------:R-:W2:Y:S02]  /*2470*/  SYNCS.CCTL.IV [UR8+0xc010] ;  /* 0x00c01000ff0079b1 */ /* 0x000ea40008000008 */
[----:B--2---:R-:W2:Y:S02]  /*2480*/  SYNCS.CCTL.IV [UR8+0xc030] ;  /* 0x00c03000ff0079b1 */ /* 0x004ea40008000008 */
.L_x_72:
[----:B------:R-:W-:Y:S05]  /*2490*/  BSYNC.RECONVERGENT B5 ;  /* 0x0000000000057941 */ /* 0x000fea0003800200 */
.L_x_71:
[----:B--2---:R-:W-:Y:S06]  /*24a0*/  BAR.SYNC.DEFER_BLOCKING 0x0 ;  /* 0x0000000000007b1d */ /* 0x004fec0000010000 */
[----:B------:R-:W-:Y:S04]  /*24b0*/  BSSY.RECONVERGENT B5, `(.L_x_73) ;  /* 0x0000004000057945 */ /* 0x000fe80003800200 */
[----:B------:R-:W-:Y:S05]  /*24c0*/  @P3 BRA `(.L_x_74) ;  /* 0x0000000000083947 */ /* 0x000fea0003800000 */
[----:B------:R-:W2:Y:S02]  /*24d0*/  SYNCS.CCTL.IV [UR8+0xc018] ;  /* 0x00c01800ff0079b1 */ /* 0x000ea40008000008 */
[----:B--2---:R-:W2:Y:S02]  /*24e0*/  SYNCS.CCTL.IV [UR8+0xc038] ;  /* 0x00c03800ff0079b1 */ /* 0x004ea40008000008 */
.L_x_74:
[----:B------:R-:W-:Y:S05]  /*24f0*/  BSYNC.RECONVERGENT B5 ;  /* 0x0000000000057941 */ /* 0x000fea0003800200 */
.L_x_73:
[----:B------:R-:W-:Y:S01]  /*2500*/  USHF.L.U32 UR22, UR22, 0x15, URZ ;  /* 0x0000001516167899 */ /* 0x000fe200080006ff */
[C---:B------:R-:W-:Y:S01]  /*2510*/  IMAD.SHL.U32 R2, R0.reuse, 0x80, RZ ;  /* 0x0000008000027824 */ /* 0x040fe200078e00ff */
[----:B------:R-:W-:Y:S01]  /*2520*/  ELECT P0, URZ, PT ;  /* 0x0000000000ff782f */ /* 0x000fe20003800000 */
[----:B------:R-:W-:Y:S01]  /*2530*/  IMAD.SHL.U32 R3, R0, 0x10, RZ ;  /* 0x0000001000037824 */ /* 0x000fe200078e00ff */
[----:B------:R-:W-:Y:S02]  /*2540*/  ULOP3.LUT UR22, UR22, 0x600000, URZ, 0xc0, !UPT ;  /* 0x0060000016167892 */ /* 0x000fe4000f8ec0ff */
[----:B------:R-:W-:Y:S01]  /*2550*/  LOP3.LUT R0, R2, 0x3f80, RZ, 0xc0, !PT ;  /* 0x00003f8002007812 */ /* 0x000fe200078ec0ff */
[----:B------:R-:W-:Y:S01]  /*2560*/  UMOV UR9, UR19 ;  /* 0x0000001300097c82 */ /* 0x000fe20008000000 */
[----:B------:R-:W-:Y:S01]  /*2570*/  UIADD3 UR22, UPT, UPT, UR23, UR22, URZ ;  /* 0x0000001617167290 */ /* 0x000fe2000fffe0ff */
[----:B------:R-:W-:Y:S01]  /*2580*/  ISETP.LT.U32.AND P0, PT, R68, 0x20, P0 ;  /* 0x000000204400780c */ /* 0x000fe20000701070 */
[----:B------:R-:W-:Y:S01]  /*2590*/  UMOV UR10, UR15 ;  /* 0x0000000f000a7c82 */ /* 0x000fe20008000000 */
[----:B------:R-:W-:-:S04]  /*25a0*/  LOP3.LUT R0, R0, 0x70, R3, 0xf8, !PT ;  /* 0x0000007000007812 */ /* 0x000fc800078ef803 */
[C---:B------:R-:W-:Y:S02]  /*25b0*/  LOP3.LUT R2, R0.reuse, 0x10, RZ, 0x3c, !PT ;  /* 0x0000001000027812 */ /* 0x040fe400078e3cff */
[----:B-----5:R-:W3:Y:S01]  /*25c0*/  LDTM.x64 R4, tmem[UR22] ;  /* 0x00000016000479ee */ /* 0x020ee20008340000 */
[----:B------:R-:W-:Y:S01]  /*25d0*/  LOP3.LUT R3, R0, 0x20, RZ, 0x3c, !PT ;  /* 0x0000002000037812 */ /* 0x000fe200078e3cff */
[----:B------:R-:W-:-:S03]  /*25e0*/  NOP ;  /* 0x0000000000007918 */ /* 0x000fc60000000000 */
[----:B---3--:R-:W-:Y:S01]  /*25f0*/  VOTEU.ANY UP1, P0 ;  /* 0x0000000000ff7886 */ /* 0x008fe20000020100 */
[----:B------:R-:W-:Y:S01]  /*2600*/  VOTEU.ANY UP0, P0 ;  /* 0x0000000000ff7886 */ /* 0x000fe20000000100 */
[----:B------:R-:W-:Y:S02]  /*2610*/  F2FP.F16.F32.PACK_AB R4, R5, R4 ;  /* 0x000000040504723e */ /* 0x000fe400000000ff */
[----:B------:R-:W-:Y:S02]  /*2620*/  F2FP.F16.F32.PACK_AB R5, R7, R6 ;  /* 0x000000060705723e */ /* 0x000fe400000000ff */
[----:B------:R-:W-:Y:S02]  /*2630*/  F2FP.F16.F32.PACK_AB R12, R13, R12 ;  /* 0x0000000c0d0c723e */ /* 0x000fe400000000ff */
[----:B------:R-:W-:Y:S02]  /*2640*/  F2FP.F16.F32.PACK_AB R6, R9, R8 ;  /* 0x000000080906723e */ /* 0x000fe400000000ff */
[----:B------:R-:W-:-:S02]  /*2650*/  F2FP.F16.F32.PACK_AB R7, R11, R10 ;  /* 0x0000000a0b07723e */ /* 0x000fc400000000ff */
[----:B------:R-:W-:Y:S02]  /*2660*/  F2FP.F16.F32.PACK_AB R13, R15, R14 ;  /* 0x0000000e0f0d723e */ /* 0x000fe400000000ff */
[----:B------:R-:W-:Y:S01]  /*2670*/  F2FP.F16.F32.PACK_AB R20, R21, R20 ;  /* 0x000000141514723e */ /* 0x000fe200000000ff */
[----:B--2---:R2:W-:Y:S01]  /*2680*/  STS.128 [R0+UR8], R4 ;  /* 0x0000000400007988 */ /* 0x0045e20008000c08 */
[----:B------:R-:W-:Y:S02]  /*2690*/  F2FP.F16.F32.PACK_AB R14, R17, R16 ;  /* 0x00000010110e723e */ /* 0x000fe400000000ff */
[----:B------:R-:W-:Y:S02]  /*26a0*/  F2FP.F16.F32.PACK_AB R15, R19, R18 ;  /* 0x00000012130f723e */ /* 0x000fe400000000ff */
[----:B------:R-:W-:Y:S02]  /*26b0*/  F2FP.F16.F32.PACK_AB R21, R23, R22 ;  /* 0x000000161715723e */ /* 0x000fe400000000ff */
[----:B------:R-:W-:Y:S01]  /*26c0*/  F2FP.F16.F32.PACK_AB R28, R29, R28 ;  /* 0x0000001c1d1c723e */ /* 0x000fe200000000ff */
[----:B------:R2:W-:Y:S01]  /*26d0*/  STS.128 [R2+UR8], R12 ;  /* 0x0000000c02007988 */ /* 0x0005e20008000c08 */
[----:B------:R-:W-:-:S02]  /*26e0*/  F2FP.F16.F32.PACK_AB R22, R25, R24 ;  /* 0x000000181916723e */ /* 0x000fc400000000ff */
[----:B------:R-:W-:Y:S02]  /*26f0*/  F2FP.F16.F32.PACK_AB R23, R27, R26 ;  /* 0x0000001a1b17723e */ /* 0x000fe400000000ff */
[----:B------:R-:W-:Y:S02]  /*2700*/  F2FP.F16.F32.PACK_AB R29, R31, R30 ;  /* 0x0000001e1f1d723e */ /* 0x000fe400000000ff */
[----:B------:R-:W-:Y:S01]  /*2710*/  F2FP.F16.F32.PACK_AB R36, R37, R36 ;  /* 0x000000242524723e */ /* 0x000fe200000000ff */
[----:B------:R2:W-:Y:S01]  /*2720*/  STS.128 [R3+UR8], R20 ;  /* 0x0000001403007988 */ /* 0x0005e20008000c08 */
[----:B------:R-:W-:Y:S02]  /*2730*/  F2FP.F16.F32.PACK_AB R30, R33, R32 ;  /* 0x00000020211e723e */ /* 0x000fe400000000ff */
[----:B------:R-:W-:Y:S02]  /*2740*/  F2FP.F16.F32.PACK_AB R31, R35, R34 ;  /* 0x00000022231f723e */ /* 0x000fe400000000ff */
[----:B------:R-:W-:-:S02]  /*2750*/  F2FP.F16.F32.PACK_AB R37, R39, R38 ;  /* 0x000000262725723e */ /* 0x000fc400000000ff */
[----:B------:R-:W-:Y:S02]  /*2760*/  F2FP.F16.F32.PACK_AB R44, R45, R44 ;  /* 0x0000002c2d2c723e */ /* 0x000fe400000000ff */
[----:B------:R-:W-:Y:S02]  /*2770*/  LOP3.LUT R8, R0, 0x30, RZ, 0x3c, !PT ;  /* 0x0000003000087812 */ /* 0x000fe400078e3cff */
[----:B------:R-:W-:Y:S02]  /*2780*/  F2FP.F16.F32.PACK_AB R38, R41, R40 ;  /* 0x000000282926723e */ /* 0x000fe400000000ff */
[----:B------:R-:W-:Y:S01]  /*2790*/  F2FP.F16.F32.PACK_AB R39, R43, R42 ;  /* 0x0000002a2b27723e */ /* 0x000fe200000000ff */
[----:B------:R2:W-:Y:S01]  /*27a0*/  STS.128 [R8+UR8], R28 ;  /* 0x0000001c08007988 */ /* 0x0005e20008000c08 */
[----:B------:R-:W-:Y:S02]  /*27b0*/  F2FP.F16.F32.PACK_AB R45, R47, R46 ;  /* 0x0000002e2f2d723e */ /* 0x000fe400000000ff */
[----:B------:R-:W-:-:S02]  /*27c0*/  F2FP.F16.F32.PACK_AB R52, R53, R52 ;  /* 0x000000343534723e */ /* 0x000fc400000000ff */
[C---:B------:R-:W-:Y:S02]  /*27d0*/  LOP3.LUT R9, R0.reuse, 0x40, RZ, 0x3c, !PT ;  /* 0x0000004000097812 */ /* 0x040fe400078e3cff */
[----:B------:R-:W-:Y:S02]  /*27e0*/  F2FP.F16.F32.PACK_AB R46, R49, R48 ;  /* 0x00000030312e723e */ /* 0x000fe400000000ff */
[----:B------:R-:W-:Y:S01]  /*27f0*/  F2FP.F16.F32.PACK_AB R47, R51, R50 ;  /* 0x00000032332f723e */ /* 0x000fe200000000ff */
[----:B------:R2:W-:Y:S01]  /*2800*/  STS.128 [R9+UR8], R36 ;  /* 0x0000002409007988 */ /* 0x0005e20008000c08 */
[----:B------:R-:W-:Y:S02]  /*2810*/  F2FP.F16.F32.PACK_AB R53, R55, R54 ;  /* 0x000000363735723e */ /* 0x000fe400000000ff */
[----:B------:R-:W-:Y:S02]  /*2820*/  F2FP.F16.F32.PACK_AB R60, R61, R60 ;  /* 0x0000003c3d3c723e */ /* 0x000fe400000000ff */
[----:B------:R-:W-:-:S02]  /*2830*/  LOP3.LUT R10, R0, 0x50, RZ, 0x3c, !PT ;  /* 0x00000050000a7812 */ /* 0x000fc400078e3cff */
[----:B------:R-:W-:Y:S02]  /*2840*/  F2FP.F16.F32.PACK_AB R54, R57, R56 ;  /* 0x000000383936723e */ /* 0x000fe400000000ff */
[----:B------:R-:W-:Y:S01]  /*2850*/  F2FP.F16.F32.PACK_AB R55, R59, R58 ;  /* 0x0000003a3b37723e */ /* 0x000fe200000000ff */
[----:B------:R2:W-:Y:S01]  /*2860*/  STS.128 [R10+UR8], R44 ;  /* 0x0000002c0a007988 */ /* 0x0005e20008000c08 */
[----:B------:R-:W-:Y:S02]  /*2870*/  F2FP.F16.F32.PACK_AB R61, R63, R62 ;  /* 0x0000003e3f3d723e */ /* 0x000fe400000000ff */
[C---:B------:R-:W-:Y:S02]  /*2880*/  LOP3.LUT R11, R0.reuse, 0x60, RZ, 0x3c, !PT ;  /* 0x00000060000b7812 */ /* 0x040fe400078e3cff */
[----:B------:R-:W-:Y:S02]  /*2890*/  F2FP.F16.F32.PACK_AB R62, R65, R64 ;  /* 0x00000040413e723e */ /* 0x000fe400000000ff */
[----:B------:R-:W-:Y:S01]  /*28a0*/  F2FP.F16.F32.PACK_AB R63, R67, R66 ;  /* 0x00000042433f723e */ /* 0x000fe200000000ff */
[----:B------:R2:W-:Y:S01]  /*28b0*/  STS.128 [R11+UR8], R52 ;  /* 0x000000340b007988 */ /* 0x0005e20008000c08 */
[----:B------:R-:W-:-:S05]  /*28c0*/  LOP3.LUT R16, R0, 0x70, RZ, 0x3c, !PT ;  /* 0x0000007000107812 */ /* 0x000fca00078e3cff */
[----:B------:R2:W-:Y:S01]  /*28d0*/  STS.128 [R16+UR8], R60 ;  /* 0x0000003c10007988 */ /* 0x0005e20008000c08 */
[----:B------:R3:W-:Y:S06]  /*28e0*/  MEMBAR.ALL.CTA ;  /* 0x0000000000007992 */ /* 0x0007ec0000008000 */
[----:B---3--:R-:W3:Y:S02]  /*28f0*/  FENCE.VIEW.ASYNC.S ;  /* 0x00000000000073c6 */ /* 0x008ee40000000000 */
[----:B---3--:R-:W-:Y:S06]  /*2900*/  BAR.SYNC.DEFER_BLOCKING 0x0 ;  /* 0x0000000000007b1d */ /* 0x008fec0000010000 */
[----:B------:R2:W-:Y:S01]  /*2910*/  @UP1 UTMASTG.2D [UR8], [UR20] ;  /* 0x00000008140013b5 */ /* 0x0005e20008008000 */
[----:B------:R0:W-:Y:S01]  /*2920*/  UTMACMDFLUSH ;  /* 0x00000000000079b7 */ /* 0x0001e20000000000 */
[----:B------:R-:W-:-:S04]  /*2930*/  DEPBAR.LE SB0, 0x0 ;  /* 0x000080000000791a */ /* 0x000fc80000000000 */
[----:B------:R-:W-:Y:S08]  /*2940*/  BAR.SYNC.DEFER_BLOCKING 0x0 ;  /* 0x0000000000007b1d */ /* 0x000ff00000010000 */
[----:B------:R-:W-:Y:S06]  /*2950*/  BAR.SYNC.DEFER_BLOCKING 0x0 ;  /* 0x0000000000007b1d */ /* 0x000fec0000010000 */
[----:B--2---:R-:W-:Y:S05]  /*2960*/  @P2 BRA `(.L_x_75) ;  /* 0x0000000000a02947 */ /* 0x004fea0003800000 */
[----:B------:R-:W2:Y:S01]  /*2970*/  S2UR UR5, SR_CgaCtaId ;  /* 0x00000000000579c3 */ /* 0x000ea20000008800 */
[----:B------:R-:W-:Y:S01]  /*2980*/  NOP ;  /* 0x0000000000007918 */ /* 0x000fe20000000000 */
[----:B------:R-:W-:Y:S01]  /*2990*/  UMOV UR4, 0x50 ;  /* 0x0000005000047882 */ /* 0x000fe20000000000 */
[----:B------:R-:W-:Y:S02]  /*29a0*/  IMAD.U32 R0, RZ, RZ, UR23 ;  /* 0x00000017ff007e24 */ /* 0x000fe4000f8e00ff */
[----:B------:R-:W-:Y:S02]  /*29b0*/  IMAD.MOV.U32 R3, RZ, RZ, 0x3 ;  /* 0x00000003ff037424 */ /* 0x000fe400078e00ff */
[----:B------:R-:W-:Y:S01]  /*29c0*/  IMAD.MOV.U32 R7, RZ, RZ, 0x1 ;  /* 0x00000001ff077424 */ /* 0x000fe200078e00ff */
[----:B------:R-:W-:-:S04]  /*29d0*/  LOP3.LUT R0, R0, 0xffff, RZ, 0xc0, !PT ;  /* 0x0000ffff00007812 */ /* 0x000fc800078ec0ff */
[----:B------:R-:W-:-:S05]  /*29e0*/  SHF.R.U32.HI R0, RZ, 0x5, R0 ;  /* 0x00000005ff007819 */ /* 0x000fca0000011600 */
[----:B------:R-:W-:Y:S01]  /*29f0*/  VIADD R2, R0, 0x10 ;  /* 0x0000001000027836 */ /* 0x000fe20000000000 */
[----:B------:R-:W-:Y:S01]  /*2a00*/  SHF.L.U32 R0, R3, R0, RZ ;  /* 0x0000000003007219 */ /* 0x000fe200000006ff */
[----:B--2---:R-:W-:-:S03]  /*2a10*/  ULEA UR6, UR5, UR4, 0x18 ;  /* 0x0000000405067291 */ /* 0x004fc6000f8ec0ff */
[----:B------:R-:W-:-:S04]  /*2a20*/  SHF.L.U32 R3, R7, R2, RZ ;  /* 0x0000000207037219 */ /* 0x000fc800000006ff */
[----:B------:R-:W-:Y:S02]  /*2a30*/  LOP3.LUT R0, R3, R0, RZ, 0xfc, !PT ;  /* 0x0000000003007212 */ /* 0x000fe400078efcff */
[----:B------:R-:W2:Y:S02]  /*2a40*/  LDS R5, [UR6] ;  /* 0x00000006ff057984 */ /* 0x000ea40008000800 */
[C---:B------:R-:W-:Y:S02]  /*2a50*/  LOP3.LUT R2, R0.reuse, 0xffff, RZ, 0xc0, !PT ;  /* 0x0000ffff00027812 */ /* 0x040fe400078ec0ff */
[----:B--2---:R-:W-:-:S04]  /*2a60*/  LOP3.LUT R3, R0, 0xffff, R5, 0x80, !PT ;  /* 0x0000ffff00037812 */ /* 0x004fc800078e8005 */
[----:B------:R-:W-:-:S13]  /*2a70*/  ISETP.NE.AND P0, PT, R3, R2, PT ;  /* 0x000000020300720c */ /* 0x000fda0003f05270 */
[----:B------:R-:W-:Y:S05]  /*2a80*/  @P0 BRA `(.L_x_76) ;  /* 0x0000000000500947 */ /* 0x000fea0003800000 */
[----:B------:R-:W-:Y:S02]  /*2a90*/  SHF.R.U32.HI R5, RZ, 0x10, R5 ;  /* 0x00000010ff057819 */ /* 0x000fe40000011605 */
[----:B------:R-:W-:-:S04]  /*2aa0*/  SHF.R.U32.HI R2, RZ, 0x10, R0 ;  /* 0x00000010ff027819 */ /* 0x000fc80000011600 */
[----:B------:R-:W-:-:S04]  /*2ab0*/  LOP3.LUT R5, R5, R2, RZ, 0xc0, !PT ;  /* 0x0000000205057212 */ /* 0x000fc800078ec0ff */
[----:B------:R-:W-:-:S13]  /*2ac0*/  ISETP.NE.AND P0, PT, R5, R2, PT ;  /* 0x000000020500720c */ /* 0x000fda0003f05270 */
[----:B------:R-:W-:Y:S05]  /*2ad0*/  @P0 BRA `(.L_x_77) ;  /* 0x0000000000300947 */ /* 0x000fea0003800000 */
[----:B------:R-:W-:Y:S01]  /*2ae0*/  R2UR UR4, R0 ;  /* 0x00000000000472ca */ /* 0x000fe200000e0000 */
[----:B------:R-:W-:Y:S01]  /*2af0*/  VOTEU.ANY UR5, UPT, PT ;  /* 0x0000000000057886 */ /* 0x000fe200038e0100 */
[----:B------:R-:W2:Y:S01]  /*2b00*/  S2R R0, SR_LANEID ;  /* 0x0000000000007919 */ /* 0x000ea20000000000 */
[----:B------:R-:W-:-:S10]  /*2b10*/  UFLO.U32 UR5, UR5 ;  /* 0x00000005000572bd */ /* 0x000fd400080e0000 */
[----:B------:R-:W-:-:S06]  /*2b20*/  ULOP3.LUT UR4, URZ, UR4, URZ, 0x33, !UPT ;  /* 0x00000004ff047292 */ /* 0x000fcc000f8e33ff */
[----:B------:R-:W-:-:S04]  /*2b30*/  IMAD.U32 R2, RZ, RZ, UR4 ;  /* 0x00000004ff027e24 */ /* 0x000fc8000f8e00ff */
[----:B------:R-:W3:Y:S02]  /*2b40*/  REDUX UR7, R2 ;  /* 0x00000000020773c4 */ /* 0x000ee40000000000 */
[----:B------:R4:W-:Y:S01]  /*2b50*/  UTCATOMSWS.AND URZ, UR4 ;  /* 0x0000000400ff79e3 */ /* 0x0009e20008000000 */
[----:B--2---:R-:W-:Y:S01]  /*2b60*/  ISETP.EQ.U32.AND P0, PT, R0, UR5, PT ;  /* 0x0000000500007c0c */ /* 0x004fe2000bf02070 */
[----:B---3--:R-:W-:-:S12]  /*2b70*/  IMAD.U32 R0, RZ, RZ, UR7 ;  /* 0x00000007ff007e24 */ /* 0x008fd8000f8e00ff */
[----:B------:R4:W-:Y:S01]  /*2b80*/  @P0 ATOMS.AND RZ, [UR6], R0 ;  /* 0x00000000ffff098c */ /* 0x0009e2000a800006 */
[----:B------:R-:W-:Y:S05]  /*2b90*/  BRA `(.L_x_75) ;  /* 0x0000000000147947 */ /* 0x000fea0003800000 */
.L_x_77:
[----:B------:R-:W-:-:S07]  /*2ba0*/  MOV R2, 0x2bc0 ;  /* 0x00002bc000027802 */ /* 0x000fce0000000f00 */
[----:B-1----:R-:W-:Y:S05]  /*2bb0*/  CALL.REL.NOINC `($__internal_0_$__cuda_sm10x_tcgen05_guardrail_trap_col_being_dealloced_not_returned_by_alloc) ;  /* 0x0000000000447944 */ /* 0x002fea0003c00000 */
[----:B------:R-:W-:Y:S05]  /*2bc0*/  BRA `(.L_x_75) ;  /* 0x0000000000087947 */ /* 0x000fea0003800000 */
.L_x_76:
[----:B------:R-:W-:-:S07]  /*2bd0*/  MOV R2, 0x2bf0 ;  /* 0x00002bf000027802 */ /* 0x000fce0000000f00 */
[----:B-1----:R-:W-:Y:S05]  /*2be0*/  CALL.REL.NOINC `($__internal_2_$__cuda_sm10x_tcgen05_guardrail_trap_unallocated_columns_being_dealloced) ;  /* 0x0000000000507944 */ /* 0x002fea0003c00000 */
.L_x_75:
[----:B------:R-:W-:Y:S01]  /*2bf0*/  NOP ;  /* 0x0000000000007918 */ /* 0x000fe20000000000 */
[----:B----4-:R-:W-:Y:S05]  /*2c00*/  EXIT ;  /* 0x000000000000794d */ /* 0x010fea0003800000 */
.L_x_60:
[----:B------:R-:W2:Y:S02]  /*2c10*/  SYNCS.PHASECHK.TRANS64.TRYWAIT P0, [UR8+0xc000], RZ ;  /* 0x00c000ffff0075a7 */ /* 0x000ea40008001108 */
[----:B--2---:R-:W-:Y:S05]  /*2c20*/  @!P0 BRA `(.L_x_60) ;  /* 0xfffffffc00f88947 */ /* 0x004fea000383ffff */
[----:B------:R-:W-:Y:S05]  /*2c30*/  BRA `(.L_x_78) ;  /* 0xfffffff000287947 */ /* 0x000fea000383ffff */
.L_x_62:
[----:B------:R-:W2:Y:S02]  /*2c40*/  SYNCS.PHASECHK.TRANS64.TRYWAIT P1, [UR8+0xc020], RZ ;  /* 0x00c020ffff0075a7 */ /* 0x000ea40008021108 */
[----:B--2---:R-:W-:Y:S05]  /*2c50*/  @!P1 BRA `(.L_x_62) ;  /* 0xfffffffc00f89947 */ /* 0x004fea000383ffff */
[----:B------:R-:W-:Y:S05]  /*2c60*/  BRA `(.L_x_79) ;  /* 0xfffffff0009c7947 */ /* 0x000fea000383ffff */
.L_x_63:
[----:B------:R-:W3:Y:S02]  /*2c70*/  SYNCS.PHASECHK.TRANS64.TRYWAIT P0, [UR28+0xc000], R2 ;  /* 0x00c00002ff0075a7 */ /* 0x000ee4000800111c */
[----:B---3--:R-:W-:Y:S05]  /*2c80*/  @!P0 BRA `(.L_x_63) ;  /* 0xfffffffc00f88947 */ /* 0x008fea000383ffff */
[----:B------:R-:W-:Y:S05]  /*2c90*/  BRA `(.L_x_80) ;  /* 0xfffffff4001c7947 */ /* 0x000fea000383ffff */
.L_x_65:
[----:B------:R-:W3:Y:S02]  /*2ca0*/  SYNCS.PHASECHK.TRANS64.TRYWAIT P0, [UR28+0xc020], R2 ;  /* 0x00c02002ff0075a7 */ /* 0x000ee4000800111c */
[----:B---3--:R-:W-:Y:S05]  /*2cb0*/  @!P0 BRA `(.L_x_65) ;  /* 0xfffffffc00f88947 */ /* 0x008fea000383ffff */
[----:B------:R-:W-:Y:S05]  /*2cc0*/  BRA `(.L_x_81) ;  /* 0xfffffff4008c7947 */ /* 0x000fea000383ffff */
        .weak           $__internal_0_$__cuda_sm10x_tcgen05_guardrail_trap_col_being_dealloced_not_returned_by_alloc
        .type           $__internal_0_$__cuda_sm10x_tcgen05_guardrail_trap_col_being_dealloced_not_returned_by_alloc,@function
        .size           $__internal_0_$__cuda_sm10x_tcgen05_guardrail_trap_col_being_dealloced_not_returned_by_alloc,($__internal_1_$__cuda_sm10x_tcgen05_guardrail_trap_phase_invalid_during_alloc - $__internal_0_$__cuda_sm10x_tcgen05_guardrail_trap_col_being_dealloced_not_returned_by_alloc)
$__internal_0_$__cuda_sm10x_tcgen05_guardrail_trap_col_being_dealloced_not_returned_by_alloc:
[----:B------:R-:W-:Y:S05]  /*2cd0*/  BPT.TRAP 0x1 ;  /* 0x000000040000795c */ /* 0x000fea0000300000 */
[----:B------:R-:W-:-:S04]  /*2ce0*/  IMAD.MOV.U32 R3, RZ, RZ, 0x0 ;  /* 0x00000000ff037424 */ /* 0x000fc800078e00ff */
[----:B------:R-:W-:Y:S05]  /*2cf0*/  RET.REL.NODEC R2 `(gluon_tcgen05) ;  /* 0xffffffd002c07950 */ /* 0x000fea0003c3ffff */
        .weak           $__internal_1_$__cuda_sm10x_tcgen05_guardrail_trap_phase_invalid_during_alloc
        .type           $__internal_1_$__cuda_sm10x_tcgen05_guardrail_trap_phase_invalid_during_alloc,@function
        .size           $__internal_1_$__cuda_sm10x_tcgen05_guardrail_trap_phase_invalid_during_alloc,($__internal_2_$__cuda_sm10x_tcgen05_guardrail_trap_unallocated_columns_being_dealloced - $__internal_1_$__cuda_sm10x_tcgen05_guardrail_trap_phase_invalid_during_alloc)
$__internal_1_$__cuda_sm10x_tcgen05_guardrail_trap_phase_invalid_during_alloc:
[----:B------:R-:W-:Y:S05]  /*2d00*/  BPT.TRAP 0x1 ;  /* 0x000000040000795c */ /* 0x000fea0000300000 */
[----:B------:R-:W-:-:S04]  /*2d10*/  IMAD.MOV.U32 R3, RZ, RZ, 0x0 ;  /* 0x00000000ff037424 */ /* 0x000fc800078e00ff */
[----:B------:R-:W-:Y:S05]  /*2d20*/  RET.REL.NODEC R2 `(gluon_tcgen05) ;  /* 0xffffffd002b47950 */ /* 0x000fea0003c3ffff */
        .weak           $__internal_2_$__cuda_sm10x_tcgen05_guardrail_trap_unallocated_columns_being_dealloced
        .type           $__internal_2_$__cuda_sm10x_tcgen05_guardrail_trap_unallocated_columns_being_dealloced,@function
        .size           $__internal_2_$__cuda_sm10x_tcgen05_guardrail_trap_unallocated_columns_being_dealloced,(.L_x_85 - $__internal_2_$__cuda_sm10x_tcgen05_guardrail_trap_unallocated_columns_being_dealloced)
$__internal_2_$__cuda_sm10x_tcgen05_guardrail_trap_unallocated_columns_being_dealloced:
[----:B------:R-:W-:Y:S05]  /*2d30*/  BPT.TRAP 0x1 ;  /* 0x000000040000795c */ /* 0x000fea0000300000 */
[----:B------:R-:W-:-:S04]  /*2d40*/  IMAD.MOV.U32 R3, RZ, RZ, 0x0 ;  /* 0x00000000ff037424 */ /* 0x000fc800078e00ff */
[----:B------:R-:W-:Y:S05]  /*2d50*/  RET.REL.NODEC R2 `(gluon_tcgen05) ;  /* 0xffffffd002a87950 */ /* 0x000fea0003c3ffff */
.L_x_82:
[----:B------:R-:W-:-:S00]  /*2d60*/  BRA `(.L_x_82) ;  /* 0xfffffffc00fc7947 */ /* 0x000fc0000383ffff */
[----:B------:R-:W-:-:S00]  /*2d70*/  NOP ;  /* 0x0000000000007918 */ /* 0x000fc00000000000 */
        /* <DEDUP_REMOVED lines=8> */
.L_x_85:


//--------------------- .nv.shared.gluon_tcgen05  --------------------------
	.section	.nv.shared.gluon_tcgen05,"aw",@nobits
	.sectionflags	@""
	.align	16
	.zero		1024


//--------------------- .nv.shared.reserved.0     --------------------------
	.section	.nv.shared.reserved.0,"aw",@nobits
	.align	8
	.weak		__nv_reservedSMEM_offset_0_alias
	.size		__nv_reservedSMEM_offset_0_alias, 0, 64
	.other		__nv_reservedSMEM_offset_0_alias,@"STO_CUDA_RESERVED_SHARED STV_DEFAULT"
__nv_reservedSMEM_offset_0_alias:
	.zero		0
.nv.shared.reserved.0:
	.zero		64
	.weak		__nv_reservedSMEM_allocation_phase
	.type		__nv_reservedSMEM_allocation_phase,@object
	.size		__nv_reservedSMEM_allocation_phase,(.L_0 - __nv_reservedSMEM_allocation_phase)
__nv_reservedSMEM_allocation_phase:
	.zero		1
.L_0:
	.zero		7
	.weak		__nv_reservedSMEM_devtool_atexit_pc
	.type		__nv_reservedSMEM_devtool_atexit_pc,@object
	.size		__nv_reservedSMEM_devtool_atexit_pc,(__nv_reservedSMEM_allocation_mask - __nv_reservedSMEM_devtool_atexit_pc)
__nv_reservedSMEM_devtool_atexit_pc:
	.zero		8
	.weak		__nv_reservedSMEM_allocation_mask
	.type		__nv_reservedSMEM_allocation_mask,@object
	.size		__nv_reservedSMEM_allocation_mask,(.L_2 - __nv_reservedSMEM_allocation_mask)
__nv_reservedSMEM_allocation_mask:
	.zero		4
.L_2:


//--------------------- .nv.constant0.gluon_tcgen05 --------------------------
	.section	.nv.constant0.gluon_tcgen05,"a",@progbits
	.sectionflags	@""
	.align	4
.nv.constant0.gluon_tcgen05:
	.zero		976


//--------------------- SYMBOLS --------------------------

	.type		.nv.reservedSmem.offset0,@object
	.size		.nv.reservedSmem.offset0,0x4
	.type		.nv.reservedSmem.cap,@object
	.size		.nv.reservedSmem.cap,0x4
